//
// Generated by NVIDIA NVVM Compiler
//
// Compiler Build ID: CL-36424714
// Cuda compilation tools, release 13.0, V13.0.88
// Based on NVVM 20.0.0
//

.version 9.0
.target sm_100
.address_size 64

	// .globl	_Z18renderPointsKernelPfS_iP3RGBiiffffi

.visible .entry _Z18renderPointsKernelPfS_iP3RGBiiffffi(
	.param .u64 .ptr .align 1 _Z18renderPointsKernelPfS_iP3RGBiiffffi_param_0,
	.param .u64 .ptr .align 1 _Z18renderPointsKernelPfS_iP3RGBiiffffi_param_1,
	.param .u32 _Z18renderPointsKernelPfS_iP3RGBiiffffi_param_2,
	.param .u64 .ptr .align 1 _Z18renderPointsKernelPfS_iP3RGBiiffffi_param_3,
	.param .u32 _Z18renderPointsKernelPfS_iP3RGBiiffffi_param_4,
	.param .u32 _Z18renderPointsKernelPfS_iP3RGBiiffffi_param_5,
	.param .f32 _Z18renderPointsKernelPfS_iP3RGBiiffffi_param_6,
	.param .f32 _Z18renderPointsKernelPfS_iP3RGBiiffffi_param_7,
	.param .f32 _Z18renderPointsKernelPfS_iP3RGBiiffffi_param_8,
	.param .f32 _Z18renderPointsKernelPfS_iP3RGBiiffffi_param_9,
	.param .u32 _Z18renderPointsKernelPfS_iP3RGBiiffffi_param_10
)
{
	.reg .pred 	%p<12>;
	.reg .b16 	%rs<4>;
	.reg .b32 	%r<18>;
	.reg .b32 	%f<17>;
	.reg .b64 	%rd<14>;

	ld.param.u64 	%rd2, [_Z18renderPointsKernelPfS_iP3RGBiiffffi_param_0];
	ld.param.u64 	%rd3, [_Z18renderPointsKernelPfS_iP3RGBiiffffi_param_1];
	ld.param.u32 	%r5, [_Z18renderPointsKernelPfS_iP3RGBiiffffi_param_2];
	ld.param.u64 	%rd4, [_Z18renderPointsKernelPfS_iP3RGBiiffffi_param_3];
	ld.param.u32 	%r6, [_Z18renderPointsKernelPfS_iP3RGBiiffffi_param_4];
	ld.param.u32 	%r7, [_Z18renderPointsKernelPfS_iP3RGBiiffffi_param_5];
	ld.param.f32 	%f1, [_Z18renderPointsKernelPfS_iP3RGBiiffffi_param_6];
	ld.param.f32 	%f2, [_Z18renderPointsKernelPfS_iP3RGBiiffffi_param_7];
	ld.param.f32 	%f3, [_Z18renderPointsKernelPfS_iP3RGBiiffffi_param_8];
	ld.param.f32 	%f4, [_Z18renderPointsKernelPfS_iP3RGBiiffffi_param_9];
	ld.param.u32 	%r8, [_Z18renderPointsKernelPfS_iP3RGBiiffffi_param_10];
	cvta.to.global.u64 	%rd1, %rd4;
	mov.u32 	%r9, %ctaid.x;
	mov.u32 	%r10, %ntid.x;
	mov.u32 	%r11, %tid.x;
	mad.lo.s32 	%r1, %r9, %r10, %r11;
	mul.lo.s32 	%r12, %r7, %r6;
	setp.ge.s32 	%p1, %r1, %r12;
	@%p1 bra 	$L__BB0_2;
	mul.wide.s32 	%rd5, %r1, 3;
	add.s64 	%rd6, %rd1, %rd5;
	mov.b16 	%rs1, 255;
	st.global.u8 	[%rd6], %rs1;
	st.global.u8 	[%rd6+1], %rs1;
	st.global.u8 	[%rd6+2], %rs1;
$L__BB0_2:
	mul.lo.s32 	%r2, %r8, %r1;
	setp.ge.s32 	%p2, %r2, %r5;
	@%p2 bra 	$L__BB0_5;
	cvta.to.global.u64 	%rd7, %rd2;
	mul.wide.s32 	%rd8, %r2, 4;
	add.s64 	%rd9, %rd7, %rd8;
	ld.global.f32 	%f5, [%rd9];
	cvta.to.global.u64 	%rd10, %rd3;
	add.s64 	%rd11, %rd10, %rd8;
	ld.global.f32 	%f6, [%rd11];
	sub.f32 	%f7, %f5, %f1;
	sub.f32 	%f8, %f2, %f1;
	div.rn.f32 	%f9, %f7, %f8;
	add.s32 	%r13, %r6, -1;
	cvt.rn.f32.s32 	%f10, %r13;
	mul.f32 	%f11, %f9, %f10;
	cvt.rzi.s32.f32 	%r3, %f11;
	sub.f32 	%f12, %f6, %f3;
	sub.f32 	%f13, %f4, %f3;
	div.rn.f32 	%f14, %f12, %f13;
	add.s32 	%r14, %r7, -1;
	cvt.rn.f32.s32 	%f15, %r14;
	mul.f32 	%f16, %f14, %f15;
	cvt.rzi.s32.f32 	%r15, %f16;
	not.b32 	%r16, %r15;
	add.s32 	%r4, %r7, %r16;
	setp.gt.s32 	%p3, %r3, -1;
	setp.lt.s32 	%p4, %r3, %r6;
	and.pred  	%p5, %p3, %p4;
	setp.gt.s32 	%p6, %r4, -1;
	setp.lt.s32 	%p7, %r4, %r7;
	and.pred  	%p8, %p6, %p7;
	and.pred  	%p10, %p5, %p8;
	not.pred 	%p11, %p10;
	@%p11 bra 	$L__BB0_5;
	mad.lo.s32 	%r17, %r4, %r6, %r3;
	mul.wide.s32 	%rd12, %r17, 3;
	add.s64 	%rd13, %rd1, %rd12;
	mov.b16 	%rs2, 100;
	st.global.u8 	[%rd13], %rs2;
	st.global.u8 	[%rd13+1], %rs2;
	mov.b16 	%rs3, 255;
	st.global.u8 	[%rd13+2], %rs3;
$L__BB0_5:
	ret;

}
	// .globl	_Z19drawHullEdgesKernelPfS_iP3RGBiiffff
.visible .entry _Z19drawHullEdgesKernelPfS_iP3RGBiiffff(
	.param .u64 .ptr .align 1 _Z19drawHullEdgesKernelPfS_iP3RGBiiffff_param_0,
	.param .u64 .ptr .align 1 _Z19drawHullEdgesKernelPfS_iP3RGBiiffff_param_1,
	.param .u32 _Z19drawHullEdgesKernelPfS_iP3RGBiiffff_param_2,
	.param .u64 .ptr .align 1 _Z19drawHullEdgesKernelPfS_iP3RGBiiffff_param_3,
	.param .u32 _Z19drawHullEdgesKernelPfS_iP3RGBiiffff_param_4,
	.param .u32 _Z19drawHullEdgesKernelPfS_iP3RGBiiffff_param_5,
	.param .f32 _Z19drawHullEdgesKernelPfS_iP3RGBiiffff_param_6,
	.param .f32 _Z19drawHullEdgesKernelPfS_iP3RGBiiffff_param_7,
	.param .f32 _Z19drawHullEdgesKernelPfS_iP3RGBiiffff_param_8,
	.param .f32 _Z19drawHullEdgesKernelPfS_iP3RGBiiffff_param_9
)
{
	.reg .pred 	%p<47>;
	.reg .b16 	%rs<19>;
	.reg .b32 	%r<65>;
	.reg .b32 	%f<25>;
	.reg .b64 	%rd<29>;

	ld.param.u64 	%rd6, [_Z19drawHullEdgesKernelPfS_iP3RGBiiffff_param_0];
	ld.param.u64 	%rd7, [_Z19drawHullEdgesKernelPfS_iP3RGBiiffff_param_1];
	ld.param.u32 	%r24, [_Z19drawHullEdgesKernelPfS_iP3RGBiiffff_param_2];
	ld.param.u64 	%rd8, [_Z19drawHullEdgesKernelPfS_iP3RGBiiffff_param_3];
	ld.param.u32 	%r25, [_Z19drawHullEdgesKernelPfS_iP3RGBiiffff_param_4];
	ld.param.u32 	%r26, [_Z19drawHullEdgesKernelPfS_iP3RGBiiffff_param_5];
	ld.param.f32 	%f1, [_Z19drawHullEdgesKernelPfS_iP3RGBiiffff_param_6];
	ld.param.f32 	%f2, [_Z19drawHullEdgesKernelPfS_iP3RGBiiffff_param_7];
	ld.param.f32 	%f3, [_Z19drawHullEdgesKernelPfS_iP3RGBiiffff_param_8];
	ld.param.f32 	%f4, [_Z19drawHullEdgesKernelPfS_iP3RGBiiffff_param_9];
	cvta.to.global.u64 	%rd1, %rd8;
	mov.u32 	%r27, %ctaid.x;
	mov.u32 	%r28, %ntid.x;
	mov.u32 	%r29, %tid.x;
	mad.lo.s32 	%r1, %r27, %r28, %r29;
	setp.ge.s32 	%p7, %r1, %r24;
	@%p7 bra 	$L__BB1_23;
	cvta.to.global.u64 	%rd9, %rd6;
	cvta.to.global.u64 	%rd10, %rd7;
	add.s32 	%r30, %r1, 1;
	rem.s32 	%r31, %r30, %r24;
	mul.wide.s32 	%rd11, %r1, 4;
	add.s64 	%rd12, %rd9, %rd11;
	ld.global.f32 	%f5, [%rd12];
	add.s64 	%rd13, %rd10, %rd11;
	ld.global.f32 	%f6, [%rd13];
	mul.wide.s32 	%rd14, %r31, 4;
	add.s64 	%rd15, %rd9, %rd14;
	ld.global.f32 	%f7, [%rd15];
	add.s64 	%rd16, %rd10, %rd14;
	ld.global.f32 	%f8, [%rd16];
	sub.f32 	%f9, %f5, %f1;
	sub.f32 	%f10, %f2, %f1;
	div.rn.f32 	%f11, %f9, %f10;
	add.s32 	%r32, %r25, -1;
	cvt.rn.f32.s32 	%f12, %r32;
	mul.f32 	%f13, %f11, %f12;
	cvt.rzi.s32.f32 	%r64, %f13;
	sub.f32 	%f14, %f6, %f3;
	sub.f32 	%f15, %f4, %f3;
	div.rn.f32 	%f16, %f14, %f15;
	add.s32 	%r33, %r26, -1;
	cvt.rn.f32.s32 	%f17, %r33;
	mul.f32 	%f18, %f16, %f17;
	cvt.rzi.s32.f32 	%r34, %f18;
	not.b32 	%r35, %r34;
	add.s32 	%r63, %r26, %r35;
	sub.f32 	%f19, %f7, %f1;
	div.rn.f32 	%f20, %f19, %f10;
	mul.f32 	%f21, %f20, %f12;
	cvt.rzi.s32.f32 	%r4, %f21;
	sub.f32 	%f22, %f8, %f3;
	div.rn.f32 	%f23, %f22, %f15;
	mul.f32 	%f24, %f23, %f17;
	cvt.rzi.s32.f32 	%r36, %f24;
	not.b32 	%r37, %r36;
	add.s32 	%r5, %r26, %r37;
	sub.s32 	%r38, %r4, %r64;
	abs.s32 	%r6, %r38;
	sub.s32 	%r39, %r34, %r36;
	abs.s32 	%r7, %r39;
	add.s32 	%r8, %r7, %r6;
	setp.lt.s32 	%p8, %r8, 0;
	@%p8 bra 	$L__BB1_23;
	neg.s32 	%r9, %r7;
	sub.s32 	%r62, %r6, %r7;
	setp.gt.s32 	%p9, %r5, %r63;
	selp.b32 	%r11, 1, -1, %p9;
	setp.gt.s32 	%p10, %r4, %r64;
	selp.b32 	%r12, 1, -1, %p10;
	mov.b32 	%r61, 0;
$L__BB1_3:
	add.s32 	%r41, %r63, -1;
	setp.gt.s32 	%p11, %r63, 0;
	setp.le.s32 	%p12, %r63, %r26;
	and.pred  	%p1, %p11, %p12;
	mul.lo.s32 	%r17, %r41, %r25;
	setp.gt.s32 	%p13, %r64, 0;
	setp.le.s32 	%p14, %r64, %r25;
	and.pred  	%p2, %p13, %p14;
	and.pred  	%p15, %p2, %p1;
	cvt.s64.s32 	%rd17, %r17;
	cvt.s64.s32 	%rd2, %r64;
	add.s64 	%rd18, %rd2, %rd17;
	mad.lo.s64 	%rd3, %rd18, 3, %rd1;
	not.pred 	%p16, %p15;
	@%p16 bra 	$L__BB1_5;
	mov.b16 	%rs1, 0;
	st.global.u8 	[%rd3+-3], %rs1;
	mov.b16 	%rs2, 255;
	st.global.u8 	[%rd3+-2], %rs2;
	st.global.u8 	[%rd3+-1], %rs1;
$L__BB1_5:
	cvt.u32.u64 	%r42, %rd2;
	setp.gt.s32 	%p17, %r42, -1;
	setp.lt.s32 	%p18, %r42, %r25;
	and.pred  	%p3, %p17, %p18;
	and.pred  	%p19, %p3, %p1;
	not.pred 	%p20, %p19;
	@%p20 bra 	$L__BB1_7;
	add.s32 	%r44, %r42, %r17;
	mul.wide.s32 	%rd19, %r44, 3;
	add.s64 	%rd20, %rd1, %rd19;
	mov.b16 	%rs3, 0;
	st.global.u8 	[%rd20], %rs3;
	mov.b16 	%rs4, 255;
	st.global.u8 	[%rd20+1], %rs4;
	st.global.u8 	[%rd20+2], %rs3;
$L__BB1_7:
	add.s32 	%r46, %r42, 1;
	setp.gt.s32 	%p21, %r42, -2;
	setp.lt.s32 	%p22, %r46, %r25;
	and.pred  	%p4, %p21, %p22;
	and.pred  	%p23, %p4, %p1;
	not.pred 	%p24, %p23;
	@%p24 bra 	$L__BB1_9;
	mov.b16 	%rs5, 0;
	st.global.u8 	[%rd3+3], %rs5;
	mov.b16 	%rs6, 255;
	st.global.u8 	[%rd3+4], %rs6;
	st.global.u8 	[%rd3+5], %rs5;
$L__BB1_9:
	setp.gt.s32 	%p25, %r63, -1;
	setp.lt.s32 	%p26, %r63, %r26;
	and.pred  	%p5, %p25, %p26;
	mul.lo.s32 	%r18, %r63, %r25;
	and.pred  	%p27, %p2, %p5;
	cvt.s64.s32 	%rd21, %r18;
	add.s64 	%rd22, %rd2, %rd21;
	mad.lo.s64 	%rd4, %rd22, 3, %rd1;
	not.pred 	%p28, %p27;
	@%p28 bra 	$L__BB1_11;
	mov.b16 	%rs7, 0;
	st.global.u8 	[%rd4+-3], %rs7;
	mov.b16 	%rs8, 255;
	st.global.u8 	[%rd4+-2], %rs8;
	st.global.u8 	[%rd4+-1], %rs7;
$L__BB1_11:
	and.pred  	%p29, %p3, %p5;
	not.pred 	%p30, %p29;
	@%p30 bra 	$L__BB1_13;
	add.s32 	%r48, %r42, %r18;
	mul.wide.s32 	%rd23, %r48, 3;
	add.s64 	%rd24, %rd1, %rd23;
	mov.b16 	%rs9, 0;
	st.global.u8 	[%rd24], %rs9;
	mov.b16 	%rs10, 255;
	st.global.u8 	[%rd24+1], %rs10;
	st.global.u8 	[%rd24+2], %rs9;
$L__BB1_13:
	and.pred  	%p31, %p4, %p5;
	not.pred 	%p32, %p31;
	@%p32 bra 	$L__BB1_15;
	mov.b16 	%rs11, 0;
	st.global.u8 	[%rd4+3], %rs11;
	mov.b16 	%rs12, 255;
	st.global.u8 	[%rd4+4], %rs12;
	st.global.u8 	[%rd4+5], %rs11;
$L__BB1_15:
	add.s32 	%r49, %r63, 1;
	setp.gt.s32 	%p33, %r63, -2;
	setp.lt.s32 	%p34, %r49, %r26;
	and.pred  	%p6, %p33, %p34;
	add.s32 	%r19, %r18, %r25;
	and.pred  	%p35, %p2, %p6;
	cvt.s64.s32 	%rd25, %r19;
	add.s64 	%rd26, %rd2, %rd25;
	mad.lo.s64 	%rd5, %rd26, 3, %rd1;
	not.pred 	%p36, %p35;
	@%p36 bra 	$L__BB1_17;
	mov.b16 	%rs13, 0;
	st.global.u8 	[%rd5+-3], %rs13;
	mov.b16 	%rs14, 255;
	st.global.u8 	[%rd5+-2], %rs14;
	st.global.u8 	[%rd5+-1], %rs13;
$L__BB1_17:
	and.pred  	%p37, %p3, %p6;
	not.pred 	%p38, %p37;
	@%p38 bra 	$L__BB1_19;
	add.s32 	%r51, %r42, %r19;
	mul.wide.s32 	%rd27, %r51, 3;
	add.s64 	%rd28, %rd1, %rd27;
	mov.b16 	%rs15, 0;
	st.global.u8 	[%rd28], %rs15;
	mov.b16 	%rs16, 255;
	st.global.u8 	[%rd28+1], %rs16;
	st.global.u8 	[%rd28+2], %rs15;
$L__BB1_19:
	and.pred  	%p39, %p4, %p6;
	not.pred 	%p40, %p39;
	@%p40 bra 	$L__BB1_21;
	mov.b16 	%rs17, 0;
	st.global.u8 	[%rd5+3], %rs17;
	mov.b16 	%rs18, 255;
	st.global.u8 	[%rd5+4], %rs18;
	st.global.u8 	[%rd5+5], %rs17;
$L__BB1_21:
	setp.eq.s32 	%p41, %r42, %r4;
	setp.eq.s32 	%p42, %r63, %r5;
	and.pred  	%p43, %p41, %p42;
	@%p43 bra 	$L__BB1_23;
	shl.b32 	%r54, %r62, 1;
	setp.gt.s32 	%p44, %r54, %r9;
	selp.b32 	%r55, %r12, 0, %p44;
	add.s32 	%r64, %r55, %r42;
	selp.b32 	%r56, %r7, 0, %p44;
	sub.s32 	%r57, %r62, %r56;
	shl.b32 	%r58, %r57, 1;
	setp.lt.s32 	%p45, %r58, %r6;
	selp.b32 	%r59, %r11, 0, %p45;
	add.s32 	%r63, %r59, %r63;
	selp.b32 	%r60, %r6, 0, %p45;
	add.s32 	%r62, %r60, %r57;
	add.s32 	%r23, %r61, 1;
	setp.ne.s32 	%p46, %r61, %r8;
	mov.u32 	%r61, %r23;
	@%p46 bra 	$L__BB1_3;
$L__BB1_23:
	ret;

}
	// .globl	_Z22drawHullVerticesKernelPfS_iP3RGBiiffff
.visible .entry _Z22drawHullVerticesKernelPfS_iP3RGBiiffff(
	.param .u64 .ptr .align 1 _Z22drawHullVerticesKernelPfS_iP3RGBiiffff_param_0,
	.param .u64 .ptr .align 1 _Z22drawHullVerticesKernelPfS_iP3RGBiiffff_param_1,
	.param .u32 _Z22drawHullVerticesKernelPfS_iP3RGBiiffff_param_2,
	.param .u64 .ptr .align 1 _Z22drawHullVerticesKernelPfS_iP3RGBiiffff_param_3,
	.param .u32 _Z22drawHullVerticesKernelPfS_iP3RGBiiffff_param_4,
	.param .u32 _Z22drawHullVerticesKernelPfS_iP3RGBiiffff_param_5,
	.param .f32 _Z22drawHullVerticesKernelPfS_iP3RGBiiffff_param_6,
	.param .f32 _Z22drawHullVerticesKernelPfS_iP3RGBiiffff_param_7,
	.param .f32 _Z22drawHullVerticesKernelPfS_iP3RGBiiffff_param_8,
	.param .f32 _Z22drawHullVerticesKernelPfS_iP3RGBiiffff_param_9
)
{
	.reg .pred 	%p<97>;
	.reg .b16 	%rs<27>;
	.reg .b32 	%r<43>;
	.reg .b32 	%f<17>;
	.reg .b64 	%rd<16>;

	ld.param.u64 	%rd3, [_Z22drawHullVerticesKernelPfS_iP3RGBiiffff_param_0];
	ld.param.u64 	%rd4, [_Z22drawHullVerticesKernelPfS_iP3RGBiiffff_param_1];
	ld.param.u32 	%r17, [_Z22drawHullVerticesKernelPfS_iP3RGBiiffff_param_2];
	ld.param.u64 	%rd5, [_Z22drawHullVerticesKernelPfS_iP3RGBiiffff_param_3];
	ld.param.u32 	%r15, [_Z22drawHullVerticesKernelPfS_iP3RGBiiffff_param_4];
	ld.param.u32 	%r16, [_Z22drawHullVerticesKernelPfS_iP3RGBiiffff_param_5];
	ld.param.f32 	%f1, [_Z22drawHullVerticesKernelPfS_iP3RGBiiffff_param_6];
	ld.param.f32 	%f2, [_Z22drawHullVerticesKernelPfS_iP3RGBiiffff_param_7];
	ld.param.f32 	%f3, [_Z22drawHullVerticesKernelPfS_iP3RGBiiffff_param_8];
	ld.param.f32 	%f4, [_Z22drawHullVerticesKernelPfS_iP3RGBiiffff_param_9];
	cvta.to.global.u64 	%rd1, %rd5;
	mov.u32 	%r18, %ctaid.x;
	mov.u32 	%r19, %ntid.x;
	mov.u32 	%r20, %tid.x;
	mad.lo.s32 	%r1, %r18, %r19, %r20;
	setp.ge.s32 	%p5, %r1, %r17;
	@%p5 bra 	$L__BB2_29;
	cvta.to.global.u64 	%rd6, %rd3;
	cvta.to.global.u64 	%rd7, %rd4;
	mul.wide.s32 	%rd8, %r1, 4;
	add.s64 	%rd9, %rd6, %rd8;
	ld.global.f32 	%f5, [%rd9];
	add.s64 	%rd10, %rd7, %rd8;
	ld.global.f32 	%f6, [%rd10];
	sub.f32 	%f7, %f5, %f1;
	sub.f32 	%f8, %f2, %f1;
	div.rn.f32 	%f9, %f7, %f8;
	add.s32 	%r22, %r15, -1;
	cvt.rn.f32.s32 	%f10, %r22;
	mul.f32 	%f11, %f9, %f10;
	cvt.rzi.s32.f32 	%r2, %f11;
	sub.f32 	%f12, %f6, %f3;
	sub.f32 	%f13, %f4, %f3;
	div.rn.f32 	%f14, %f12, %f13;
	add.s32 	%r23, %r16, -1;
	cvt.rn.f32.s32 	%f15, %r23;
	mul.f32 	%f16, %f14, %f15;
	cvt.rzi.s32.f32 	%r24, %f16;
	add.s32 	%r25, %r2, -5;
	setp.gt.s32 	%p6, %r2, 4;
	setp.lt.s32 	%p7, %r25, %r15;
	and.pred  	%p1, %p6, %p7;
	add.s32 	%r26, %r2, -3;
	setp.gt.s32 	%p8, %r2, 2;
	setp.lt.s32 	%p9, %r26, %r15;
	and.pred  	%p2, %p8, %p9;
	add.s32 	%r27, %r2, -2;
	setp.gt.s32 	%p10, %r2, 1;
	setp.lt.s32 	%p11, %r27, %r15;
	and.pred  	%p3, %p10, %p11;
	sub.s32 	%r39, %r16, %r24;
	add.s32 	%r28, %r39, -7;
	mul.lo.s32 	%r41, %r15, %r28;
	add.s32 	%r40, %r2, %r41;
	mov.b32 	%r42, -13;
	cvt.s64.s32 	%rd12, %r2;
$L__BB2_2:
	add.s32 	%r29, %r42, 7;
	mul.lo.s32 	%r10, %r29, %r29;
	add.s32 	%r30, %r39, -7;
	setp.gt.s32 	%p12, %r30, -1;
	setp.lt.s32 	%p13, %r30, %r16;
	and.pred  	%p4, %p12, %p13;
	setp.eq.s32 	%p14, %r42, -7;
	setp.gt.s32 	%p15, %r2, 5;
	add.s32 	%r31, %r2, -6;
	setp.lt.s32 	%p16, %r31, %r15;
	and.pred  	%p17, %p15, %p16;
	and.pred  	%p18, %p14, %p17;
	and.pred  	%p19, %p18, %p4;
	cvt.s64.s32 	%rd11, %r41;
	add.s64 	%rd13, %rd12, %rd11;
	mad.lo.s64 	%rd2, %rd13, 3, %rd1;
	not.pred 	%p20, %p19;
	@%p20 bra 	$L__BB2_4;
	mov.b16 	%rs1, 255;
	st.global.u8 	[%rd2+-18], %rs1;
	mov.b16 	%rs2, 0;
	st.global.u8 	[%rd2+-17], %rs2;
	st.global.u8 	[%rd2+-16], %rs2;
$L__BB2_4:
	setp.lt.u32 	%p21, %r10, 12;
	and.pred  	%p22, %p21, %p1;
	and.pred  	%p23, %p22, %p4;
	not.pred 	%p24, %p23;
	@%p24 bra 	$L__BB2_6;
	mov.b16 	%rs3, 255;
	st.global.u8 	[%rd2+-15], %rs3;
	mov.b16 	%rs4, 0;
	st.global.u8 	[%rd2+-14], %rs4;
	st.global.u8 	[%rd2+-13], %rs4;
$L__BB2_6:
	setp.lt.u32 	%p25, %r10, 21;
	setp.gt.s32 	%p26, %r2, 3;
	add.s32 	%r32, %r2, -4;
	setp.lt.s32 	%p27, %r32, %r15;
	and.pred  	%p28, %p26, %p27;
	and.pred  	%p29, %p25, %p28;
	and.pred  	%p30, %p29, %p4;
	not.pred 	%p31, %p30;
	@%p31 bra 	$L__BB2_8;
	mov.b16 	%rs5, 255;
	st.global.u8 	[%rd2+-12], %rs5;
	mov.b16 	%rs6, 0;
	st.global.u8 	[%rd2+-11], %rs6;
	st.global.u8 	[%rd2+-10], %rs6;
$L__BB2_8:
	setp.lt.u32 	%p32, %r10, 28;
	and.pred  	%p33, %p32, %p2;
	and.pred  	%p34, %p33, %p4;
	not.pred 	%p35, %p34;
	@%p35 bra 	$L__BB2_10;
	mov.b16 	%rs7, 255;
	st.global.u8 	[%rd2+-9], %rs7;
	mov.b16 	%rs8, 0;
	st.global.u8 	[%rd2+-8], %rs8;
	st.global.u8 	[%rd2+-7], %rs8;
$L__BB2_10:
	setp.lt.u32 	%p36, %r10, 33;
	and.pred  	%p37, %p36, %p3;
	and.pred  	%p38, %p37, %p4;
	not.pred 	%p39, %p38;
	@%p39 bra 	$L__BB2_12;
	mov.b16 	%rs9, 255;
	st.global.u8 	[%rd2+-6], %rs9;
	mov.b16 	%rs10, 0;
	st.global.u8 	[%rd2+-5], %rs10;
	st.global.u8 	[%rd2+-4], %rs10;
$L__BB2_12:
	setp.lt.u32 	%p40, %r10, 36;
	setp.gt.s32 	%p41, %r2, 0;
	setp.le.s32 	%p42, %r2, %r15;
	and.pred  	%p43, %p41, %p42;
	and.pred  	%p44, %p40, %p43;
	and.pred  	%p45, %p44, %p4;
	not.pred 	%p46, %p45;
	@%p46 bra 	$L__BB2_14;
	mov.b16 	%rs11, 255;
	st.global.u8 	[%rd2+-3], %rs11;
	mov.b16 	%rs12, 0;
	st.global.u8 	[%rd2+-2], %rs12;
	st.global.u8 	[%rd2+-1], %rs12;
$L__BB2_14:
	setp.lt.u32 	%p47, %r10, 37;
	setp.gt.s32 	%p48, %r2, -1;
	setp.lt.s32 	%p49, %r2, %r15;
	and.pred  	%p50, %p48, %p49;
	and.pred  	%p51, %p47, %p50;
	and.pred  	%p52, %p51, %p4;
	not.pred 	%p53, %p52;
	@%p53 bra 	$L__BB2_16;
	mul.wide.s32 	%rd14, %r40, 3;
	add.s64 	%rd15, %rd1, %rd14;
	mov.b16 	%rs13, 255;
	st.global.u8 	[%rd15], %rs13;
	mov.b16 	%rs14, 0;
	st.global.u8 	[%rd15+1], %rs14;
	st.global.u8 	[%rd15+2], %rs14;
$L__BB2_16:
	setp.lt.u32 	%p54, %r10, 36;
	setp.gt.s32 	%p55, %r2, -2;
	add.s32 	%r33, %r2, 1;
	setp.lt.s32 	%p56, %r33, %r15;
	and.pred  	%p57, %p55, %p56;
	and.pred  	%p58, %p54, %p57;
	and.pred  	%p59, %p58, %p4;
	not.pred 	%p60, %p59;
	@%p60 bra 	$L__BB2_18;
	mov.b16 	%rs15, 255;
	st.global.u8 	[%rd2+3], %rs15;
	mov.b16 	%rs16, 0;
	st.global.u8 	[%rd2+4], %rs16;
	st.global.u8 	[%rd2+5], %rs16;
$L__BB2_18:
	setp.lt.u32 	%p61, %r10, 33;
	setp.gt.s32 	%p62, %r2, -3;
	add.s32 	%r34, %r2, 2;
	setp.lt.s32 	%p63, %r34, %r15;
	and.pred  	%p64, %p62, %p63;
	and.pred  	%p65, %p61, %p64;
	and.pred  	%p66, %p65, %p4;
	not.pred 	%p67, %p66;
	@%p67 bra 	$L__BB2_20;
	mov.b16 	%rs17, 255;
	st.global.u8 	[%rd2+6], %rs17;
	mov.b16 	%rs18, 0;
	st.global.u8 	[%rd2+7], %rs18;
	st.global.u8 	[%rd2+8], %rs18;
$L__BB2_20:
	setp.lt.u32 	%p68, %r10, 28;
	setp.gt.s32 	%p69, %r2, -4;
	add.s32 	%r35, %r2, 3;
	setp.lt.s32 	%p70, %r35, %r15;
	and.pred  	%p71, %p69, %p70;
	and.pred  	%p72, %p68, %p71;
	and.pred  	%p73, %p72, %p4;
	not.pred 	%p74, %p73;
	@%p74 bra 	$L__BB2_22;
	mov.b16 	%rs19, 255;
	st.global.u8 	[%rd2+9], %rs19;
	mov.b16 	%rs20, 0;
	st.global.u8 	[%rd2+10], %rs20;
	st.global.u8 	[%rd2+11], %rs20;
$L__BB2_22:
	setp.lt.u32 	%p75, %r10, 21;
	setp.gt.s32 	%p76, %r2, -5;
	add.s32 	%r36, %r2, 4;
	setp.lt.s32 	%p77, %r36, %r15;
	and.pred  	%p78, %p76, %p77;
	and.pred  	%p79, %p75, %p78;
	and.pred  	%p80, %p79, %p4;
	not.pred 	%p81, %p80;
	@%p81 bra 	$L__BB2_24;
	mov.b16 	%rs21, 255;
	st.global.u8 	[%rd2+12], %rs21;
	mov.b16 	%rs22, 0;
	st.global.u8 	[%rd2+13], %rs22;
	st.global.u8 	[%rd2+14], %rs22;
$L__BB2_24:
	setp.lt.u32 	%p82, %r10, 12;
	setp.gt.s32 	%p83, %r2, -6;
	add.s32 	%r37, %r2, 5;
	setp.lt.s32 	%p84, %r37, %r15;
	and.pred  	%p85, %p83, %p84;
	and.pred  	%p86, %p82, %p85;
	and.pred  	%p87, %p86, %p4;
	not.pred 	%p88, %p87;
	@%p88 bra 	$L__BB2_26;
	mov.b16 	%rs23, 255;
	st.global.u8 	[%rd2+15], %rs23;
	mov.b16 	%rs24, 0;
	st.global.u8 	[%rd2+16], %rs24;
	st.global.u8 	[%rd2+17], %rs24;
$L__BB2_26:
	setp.eq.s32 	%p89, %r42, -7;
	setp.gt.s32 	%p90, %r2, -7;
	add.s32 	%r38, %r2, 6;
	setp.lt.s32 	%p91, %r38, %r15;
	and.pred  	%p92, %p90, %p91;
	and.pred  	%p93, %p89, %p92;
	and.pred  	%p94, %p93, %p4;
	not.pred 	%p95, %p94;
	@%p95 bra 	$L__BB2_28;
	mov.b16 	%rs25, 255;
	st.global.u8 	[%rd2+18], %rs25;
	mov.b16 	%rs26, 0;
	st.global.u8 	[%rd2+19], %rs26;
	st.global.u8 	[%rd2+20], %rs26;
$L__BB2_28:
	add.s32 	%r42, %r42, 1;
	add.s32 	%r41, %r41, %r15;
	add.s32 	%r40, %r40, %r15;
	add.s32 	%r39, %r39, 1;
	setp.ne.s32 	%p96, %r42, 0;
	@%p96 bra 	$L__BB2_2;
$L__BB2_29:
	ret;

}


// ===== COMPILED SASS (sm_100) =====

	.target	sm_100

	.elftype	@"ET_EXEC"


//--------------------- .note.nv.tkinfo           --------------------------
	.section	.note.nv.tkinfo,"",@"SHT_NOTE"
	.sectionflags	@"SHF_NOTE_NV_TKINFO"
	.tkinfo
        /*0018*/ 	.word	0x00000002
        /*0030*/ 	.string	""
        /*0030*/ 	.string	"ptxas"
        /*0030*/ 	.string	"Cuda compilation tools, release 13.0, V13.0.88"
        /*0030*/ 	.string	"Build cuda_13.0.r13.0/compiler.36424714_0"
        /*0030*/ 	.string	"-arch sm_100 -m 64 "



//--------------------- .note.nv.cuinfo           --------------------------
	.section	.note.nv.cuinfo,"",@"SHT_NOTE"
	.sectionflags	@"SHF_NOTE_NV_CUINFO"
        /*0018*/ 	.short	0x0002
        /*001a*/ 	.short	0x0064
        /*001c*/ 	.short	0x0082
	.zero		2


//--------------------- .nv.info                  --------------------------
	.section	.nv.info,"",@"SHT_CUDA_INFO"
	.align	4


	//----- nvinfo : EIATTR_REGCOUNT
	.align		4
        /*0000*/ 	.byte	0x04, 0x2f
        /*0002*/ 	.short	(.L_1 - .L_0)
	.align		4
.L_0:
        /*0004*/ 	.word	index@(_Z18renderPointsKernelPfS_iP3RGBiiffffi)
        /*0008*/ 	.word	0x00000011


	//----- nvinfo : EIATTR_FRAME_SIZE
	.align		4
.L_1:
        /*000c*/ 	.byte	0x04, 0x11
        /*000e*/ 	.short	(.L_3 - .L_2)
	.align		4
.L_2:
        /*0010*/ 	.word	index@($__internal_2_$__cuda_sm3x_div_rn_noftz_f32_slowpath)
        /*0014*/ 	.word	0x00000000


	//----- nvinfo : EIATTR_FRAME_SIZE
	.align		4
.L_3:
        /*0018*/ 	.byte	0x04, 0x11
        /*001a*/ 	.short	(.L_5 - .L_4)
	.align		4
.L_4:
        /*001c*/ 	.word	index@(_Z18renderPointsKernelPfS_iP3RGBiiffffi)
        /*0020*/ 	.word	0x00000000


	//----- nvinfo : EIATTR_REGCOUNT
	.align		4
.L_5:
        /*0024*/ 	.byte	0x04, 0x2f
        /*0026*/ 	.short	(.L_7 - .L_6)
	.align		4
.L_6:
        /*0028*/ 	.word	index@(_Z19drawHullEdgesKernelPfS_iP3RGBiiffff)
        /*002c*/ 	.word	0x0000001f


	//----- nvinfo : EIATTR_FRAME_SIZE
	.align		4
.L_7:
        /*0030*/ 	.byte	0x04, 0x11
        /*0032*/ 	.short	(.L_9 - .L_8)
	.align		4
.L_8:
        /*0034*/ 	.word	index@($__internal_1_$__cuda_sm3x_div_rn_noftz_f32_slowpath)
        /*0038*/ 	.word	0x00000000


	//----- nvinfo : EIATTR_FRAME_SIZE
	.align		4
.L_9:
        /*003c*/ 	.byte	0x04, 0x11
        /*003e*/ 	.short	(.L_11 - .L_10)
	.align		4
.L_10:
        /*0040*/ 	.word	index@(_Z19drawHullEdgesKernelPfS_iP3RGBiiffff)
        /*0044*/ 	.word	0x00000000


	//----- nvinfo : EIATTR_REGCOUNT
	.align		4
.L_11:
        /*0048*/ 	.byte	0x04, 0x2f
        /*004a*/ 	.short	(.L_13 - .L_12)
	.align		4
.L_12:
        /*004c*/ 	.word	index@(_Z22drawHullVerticesKernelPfS_iP3RGBiiffff)
        /*0050*/ 	.word	0x00000019


	//----- nvinfo : EIATTR_FRAME_SIZE
	.align		4
.L_13:
        /*0054*/ 	.byte	0x04, 0x11
        /*0056*/ 	.short	(.L_15 - .L_14)
	.align		4
.L_14:
        /*0058*/ 	.word	index@($__internal_0_$__cuda_sm3x_div_rn_noftz_f32_slowpath)
        /*005c*/ 	.word	0x00000000


	//----- nvinfo : EIATTR_FRAME_SIZE
	.align		4
.L_15:
        /*0060*/ 	.byte	0x04, 0x11
        /*0062*/ 	.short	(.L_17 - .L_16)
	.align		4
.L_16:
        /*0064*/ 	.word	index@(_Z22drawHullVerticesKernelPfS_iP3RGBiiffff)
        /*0068*/ 	.word	0x00000000


	//----- nvinfo : EIATTR_MIN_STACK_SIZE
	.align		4
.L_17:
        /*006c*/ 	.byte	0x04, 0x12
        /*006e*/ 	.short	(.L_19 - .L_18)
	.align		4
.L_18:
        /*0070*/ 	.word	index@(_Z22drawHullVerticesKernelPfS_iP3RGBiiffff)
        /*0074*/ 	.word	0x00000000


	//----- nvinfo : EIATTR_MIN_STACK_SIZE
	.align		4
.L_19:
        /*0078*/ 	.byte	0x04, 0x12
        /*007a*/ 	.short	(.L_21 - .L_20)
	.align		4
.L_20:
        /*007c*/ 	.word	index@(_Z19drawHullEdgesKernelPfS_iP3RGBiiffff)
        /*0080*/ 	.word	0x00000000


	//----- nvinfo : EIATTR_MIN_STACK_SIZE
	.align		4
.L_21:
        /*0084*/ 	.byte	0x04, 0x12
        /*0086*/ 	.short	(.L_23 - .L_22)
	.align		4
.L_22:
        /*0088*/ 	.word	index@(_Z18renderPointsKernelPfS_iP3RGBiiffffi)
        /*008c*/ 	.word	0x00000000
.L_23:


//--------------------- .nv.compat                --------------------------
	.section	.nv.compat,"",@"SHT_CUDA_COMPAT_INFO"
	.align	4
        /*0000*/ 	.byte	0x02, 0x09, 0x00, 0x00, 0x02, 0x02, 0x01, 0x00, 0x02, 0x05, 0x05, 0x00, 0x03, 0x07, 0x01, 0x01
        /*0010*/ 	.byte	0x02, 0x03, 0x00, 0x00, 0x02, 0x06, 0x01, 0x00, 0x04, 0x0b, 0x08, 0x00, 0x01, 0x00, 0x00, 0x00
        /*0020*/ 	.byte	0x00, 0x00, 0x00, 0x00


//--------------------- .nv.info._Z22drawHullVerticesKernelPfS_iP3RGBiiffff --------------------------
	.section	.nv.info._Z22drawHullVerticesKernelPfS_iP3RGBiiffff,"",@"SHT_CUDA_INFO"
	.sectionflags	@""
	.align	4


	//----- nvinfo : EIATTR_CUDA_API_VERSION
	.align		4
        /*0000*/ 	.byte	0x04, 0x37
        /*0002*/ 	.short	(.L_25 - .L_24)
.L_24:
        /*0004*/ 	.word	0x00000082


	//----- nvinfo : EIATTR_KPARAM_INFO
	.align		4
.L_25:
        /*0008*/ 	.byte	0x04, 0x17
        /*000a*/ 	.short	(.L_27 - .L_26)
.L_26:
        /*000c*/ 	.word	0x00000000
        /*0010*/ 	.short	0x0009
        /*0012*/ 	.short	0x0034
        /*0014*/ 	.byte	0x00, 0xf0, 0x11, 0x00


	//----- nvinfo : EIATTR_KPARAM_INFO
	.align		4
.L_27:
        /*0018*/ 	.byte	0x04, 0x17
        /*001a*/ 	.short	(.L_29 - .L_28)
.L_28:
        /*001c*/ 	.word	0x00000000
        /*0020*/ 	.short	0x0008
        /*0022*/ 	.short	0x0030
        /*0024*/ 	.byte	0x00, 0xf0, 0x11, 0x00


	//----- nvinfo : EIATTR_KPARAM_INFO
	.align		4
.L_29:
        /*0028*/ 	.byte	0x04, 0x17
        /*002a*/ 	.short	(.L_31 - .L_30)
.L_30:
        /*002c*/ 	.word	0x00000000
        /*0030*/ 	.short	0x0007
        /*0032*/ 	.short	0x002c
        /*0034*/ 	.byte	0x00, 0xf0, 0x11, 0x00


	//----- nvinfo : EIATTR_KPARAM_INFO
	.align		4
.L_31:
        /*0038*/ 	.byte	0x04, 0x17
        /*003a*/ 	.short	(.L_33 - .L_32)
.L_32:
        /*003c*/ 	.word	0x00000000
        /*0040*/ 	.short	0x0006
        /*0042*/ 	.short	0x0028
        /*0044*/ 	.byte	0x00, 0xf0, 0x11, 0x00


	//----- nvinfo : EIATTR_KPARAM_INFO
	.align		4
.L_33:
        /*0048*/ 	.byte	0x04, 0x17
        /*004a*/ 	.short	(.L_35 - .L_34)
.L_34:
        /*004c*/ 	.word	0x00000000
        /*0050*/ 	.short	0x0005
        /*0052*/ 	.short	0x0024
        /*0054*/ 	.byte	0x00, 0xf0, 0x11, 0x00


	//----- nvinfo : EIATTR_KPARAM_INFO
	.align		4
.L_35:
        /*0058*/ 	.byte	0x04, 0x17
        /*005a*/ 	.short	(.L_37 - .L_36)
.L_36:
        /*005c*/ 	.word	0x00000000
        /*0060*/ 	.short	0x0004
        /*0062*/ 	.short	0x0020
        /*0064*/ 	.byte	0x00, 0xf0, 0x11, 0x00


	//----- nvinfo : EIATTR_KPARAM_INFO
	.align		4
.L_37:
        /*0068*/ 	.byte	0x04, 0x17
        /*006a*/ 	.short	(.L_39 - .L_38)
.L_38:
        /*006c*/ 	.word	0x00000000
        /*0070*/ 	.short	0x0003
        /*0072*/ 	.short	0x0018
        /*0074*/ 	.byte	0x00, 0xf5, 0x21, 0x00


	//----- nvinfo : EIATTR_KPARAM_INFO
	.align		4
.L_39:
        /*0078*/ 	.byte	0x04, 0x17
        /*007a*/ 	.short	(.L_41 - .L_40)
.L_40:
        /*007c*/ 	.word	0x00000000
        /*0080*/ 	.short	0x0002
        /*0082*/ 	.short	0x0010
        /*0084*/ 	.byte	0x00, 0xf0, 0x11, 0x00


	//----- nvinfo : EIATTR_KPARAM_INFO
	.align		4
.L_41:
        /*0088*/ 	.byte	0x04, 0x17
        /*008a*/ 	.short	(.L_43 - .L_42)
.L_42:
        /*008c*/ 	.word	0x00000000
        /*0090*/ 	.short	0x0001
        /*0092*/ 	.short	0x0008
        /*0094*/ 	.byte	0x00, 0xf5, 0x21, 0x00


	//----- nvinfo : EIATTR_KPARAM_INFO
	.align		4
.L_43:
        /*0098*/ 	.byte	0x04, 0x17
        /*009a*/ 	.short	(.L_45 - .L_44)
.L_44:
        /*009c*/ 	.word	0x00000000
        /*00a0*/ 	.short	0x0000
        /*00a2*/ 	.short	0x0000
        /*00a4*/ 	.byte	0x00, 0xf5, 0x21, 0x00


	//----- nvinfo : EIATTR_SPARSE_MMA_MASK
	.align		4
.L_45:
        /*00a8*/ 	.byte	0x03, 0x50
        /*00aa*/ 	.short	0x0000


	//----- nvinfo : EIATTR_MAXREG_COUNT
	.align		4
        /*00ac*/ 	.byte	0x03, 0x1b
        /*00ae*/ 	.short	0x00ff


	//----- nvinfo : EIATTR_MERCURY_ISA_VERSION
	.align		4
        /*00b0*/ 	.byte	0x03, 0x5f
        /*00b2*/ 	.short	0x0101


	//----- nvinfo : EIATTR_VRC_CTA_INIT_COUNT
	.align		4
        /*00b4*/ 	.byte	0x02, 0x4a
	.zero		1
	.zero		1


	//----- nvinfo : EIATTR_EXIT_INSTR_OFFSETS
	.align		4
        /*00b8*/ 	.byte	0x04, 0x1c
        /*00ba*/ 	.short	(.L_47 - .L_46)


	//   ....[0]....
.L_46:
        /*00bc*/ 	.word	0x00000070


	//   ....[1]....
        /*00c0*/ 	.word	0x00000cf0


	//----- nvinfo : EIATTR_CRS_STACK_SIZE
	.align		4
.L_47:
        /*00c4*/ 	.byte	0x04, 0x1e
        /*00c6*/ 	.short	(.L_49 - .L_48)
.L_48:
        /*00c8*/ 	.word	0x00000000


	//----- nvinfo : EIATTR_CBANK_PARAM_SIZE
	.align		4
.L_49:
        /*00cc*/ 	.byte	0x03, 0x19
        /*00ce*/ 	.short	0x0038


	//----- nvinfo : EIATTR_PARAM_CBANK
	.align		4
        /*00d0*/ 	.byte	0x04, 0x0a
        /*00d2*/ 	.short	(.L_51 - .L_50)
	.align		4
.L_50:
        /*00d4*/ 	.word	index@(.nv.constant0._Z22drawHullVerticesKernelPfS_iP3RGBiiffff)
        /*00d8*/ 	.short	0x0380
        /*00da*/ 	.short	0x0038


	//----- nvinfo : EIATTR_SW_WAR
	.align		4
.L_51:
        /*00dc*/ 	.byte	0x04, 0x36
        /*00de*/ 	.short	(.L_53 - .L_52)
.L_52:
        /*00e0*/ 	.word	0x00000008
.L_53:


//--------------------- .nv.info._Z19drawHullEdgesKernelPfS_iP3RGBiiffff --------------------------
	.section	.nv.info._Z19drawHullEdgesKernelPfS_iP3RGBiiffff,"",@"SHT_CUDA_INFO"
	.sectionflags	@""
	.align	4


	//----- nvinfo : EIATTR_CUDA_API_VERSION
	.align		4
        /*0000*/ 	.byte	0x04, 0x37
        /*0002*/ 	.short	(.L_55 - .L_54)
.L_54:
        /*0004*/ 	.word	0x00000082


	//----- nvinfo : EIATTR_KPARAM_INFO
	.align		4
.L_55:
        /*0008*/ 	.byte	0x04, 0x17
        /*000a*/ 	.short	(.L_57 - .L_56)
.L_56:
        /*000c*/ 	.word	0x00000000
        /*0010*/ 	.short	0x0009
        /*0012*/ 	.short	0x0034
        /*0014*/ 	.byte	0x00, 0xf0, 0x11, 0x00


	//----- nvinfo : EIATTR_KPARAM_INFO
	.align		4
.L_57:
        /*0018*/ 	.byte	0x04, 0x17
        /*001a*/ 	.short	(.L_59 - .L_58)
.L_58:
        /*001c*/ 	.word	0x00000000
        /*0020*/ 	.short	0x0008
        /*0022*/ 	.short	0x0030
        /*0024*/ 	.byte	0x00, 0xf0, 0x11, 0x00


	//----- nvinfo : EIATTR_KPARAM_INFO
	.align		4
.L_59:
        /*0028*/ 	.byte	0x04, 0x17
        /*002a*/ 	.short	(.L_61 - .L_60)
.L_60:
        /*002c*/ 	.word	0x00000000
        /*0030*/ 	.short	0x0007
        /*0032*/ 	.short	0x002c
        /*0034*/ 	.byte	0x00, 0xf0, 0x11, 0x00


	//----- nvinfo : EIATTR_KPARAM_INFO
	.align		4
.L_61:
        /*0038*/ 	.byte	0x04, 0x17
        /*003a*/ 	.short	(.L_63 - .L_62)
.L_62:
        /*003c*/ 	.word	0x00000000
        /*0040*/ 	.short	0x0006
        /*0042*/ 	.short	0x0028
        /*0044*/ 	.byte	0x00, 0xf0, 0x11, 0x00


	//----- nvinfo : EIATTR_KPARAM_INFO
	.align		4
.L_63:
        /*0048*/ 	.byte	0x04, 0x17
        /*004a*/ 	.short	(.L_65 - .L_64)
.L_64:
        /*004c*/ 	.word	0x00000000
        /*0050*/ 	.short	0x0005
        /*0052*/ 	.short	0x0024
        /*0054*/ 	.byte	0x00, 0xf0, 0x11, 0x00


	//----- nvinfo : EIATTR_KPARAM_INFO
	.align		4
.L_65:
        /*0058*/ 	.byte	0x04, 0x17
        /*005a*/ 	.short	(.L_67 - .L_66)
.L_66:
        /*005c*/ 	.word	0x00000000
        /*0060*/ 	.short	0x0004
        /*0062*/ 	.short	0x0020
        /*0064*/ 	.byte	0x00, 0xf0, 0x11, 0x00


	//----- nvinfo : EIATTR_KPARAM_INFO
	.align		4
.L_67:
        /*0068*/ 	.byte	0x04, 0x17
        /*006a*/ 	.short	(.L_69 - .L_68)
.L_68:
        /*006c*/ 	.word	0x00000000
        /*0070*/ 	.short	0x0003
        /*0072*/ 	.short	0x0018
        /*0074*/ 	.byte	0x00, 0xf5, 0x21, 0x00


	//----- nvinfo : EIATTR_KPARAM_INFO
	.align		4
.L_69:
        /*0078*/ 	.byte	0x04, 0x17
        /*007a*/ 	.short	(.L_71 - .L_70)
.L_70:
        /*007c*/ 	.word	0x00000000
        /*0080*/ 	.short	0x0002
        /*0082*/ 	.short	0x0010
        /*0084*/ 	.byte	0x00, 0xf0, 0x11, 0x00


	//----- nvinfo : EIATTR_KPARAM_INFO
	.align		4
.L_71:
        /*0088*/ 	.byte	0x04, 0x17
        /*008a*/ 	.short	(.L_73 - .L_72)
.L_72:
        /*008c*/ 	.word	0x00000000
        /*0090*/ 	.short	0x0001
        /*0092*/ 	.short	0x0008
        /*0094*/ 	.byte	0x00, 0xf5, 0x21, 0x00


	//----- nvinfo : EIATTR_KPARAM_INFO
	.align		4
.L_73:
        /*0098*/ 	.byte	0x04, 0x17
        /*009a*/ 	.short	(.L_75 - .L_74)
.L_74:
        /*009c*/ 	.word	0x00000000
        /*00a0*/ 	.short	0x0000
        /*00a2*/ 	.short	0x0000
        /*00a4*/ 	.byte	0x00, 0xf5, 0x21, 0x00


	//----- nvinfo : EIATTR_SPARSE_MMA_MASK
	.align		4
.L_75:
        /*00a8*/ 	.byte	0x03, 0x50
        /*00aa*/ 	.short	0x0000


	//----- nvinfo : EIATTR_MAXREG_COUNT
	.align		4
        /*00ac*/ 	.byte	0x03, 0x1b
        /*00ae*/ 	.short	0x00ff


	//----- nvinfo : EIATTR_MERCURY_ISA_VERSION
	.align		4
        /*00b0*/ 	.byte	0x03, 0x5f
        /*00b2*/ 	.short	0x0101


	//----- nvinfo : EIATTR_VRC_CTA_INIT_COUNT
	.align		4
        /*00b4*/ 	.byte	0x02, 0x4a
	.zero		1
	.zero		1


	//----- nvinfo : EIATTR_EXIT_INSTR_OFFSETS
	.align		4
        /*00b8*/ 	.byte	0x04, 0x1c
        /*00ba*/ 	.short	(.L_77 - .L_76)


	//   ....[0]....
.L_76:
        /*00bc*/ 	.word	0x00000070


	//   ....[1]....
        /*00c0*/ 	.word	0x00000860


	//   ....[2]....
        /*00c4*/ 	.word	0x00000e80


	//   ....[3]....
        /*00c8*/ 	.word	0x00000fc0


	//----- nvinfo : EIATTR_CRS_STACK_SIZE
	.align		4
.L_77:
        /*00cc*/ 	.byte	0x04, 0x1e
        /*00ce*/ 	.short	(.L_79 - .L_78)
.L_78:
        /*00d0*/ 	.word	0x00000000


	//----- nvinfo : EIATTR_CBANK_PARAM_SIZE
	.align		4
.L_79:
        /*00d4*/ 	.byte	0x03, 0x19
        /*00d6*/ 	.short	0x0038


	//----- nvinfo : EIATTR_PARAM_CBANK
	.align		4
        /*00d8*/ 	.byte	0x04, 0x0a
        /*00da*/ 	.short	(.L_81 - .L_80)
	.align		4
.L_80:
        /*00dc*/ 	.word	index@(.nv.constant0._Z19drawHullEdgesKernelPfS_iP3RGBiiffff)
        /*00e0*/ 	.short	0x0380
        /*00e2*/ 	.short	0x0038


	//----- nvinfo : EIATTR_SW_WAR
	.align		4
.L_81:
        /*00e4*/ 	.byte	0x04, 0x36
        /*00e6*/ 	.short	(.L_83 - .L_82)
.L_82:
        /*00e8*/ 	.word	0x00000008
.L_83:


//--------------------- .nv.info._Z18renderPointsKernelPfS_iP3RGBiiffffi --------------------------
	.section	.nv.info._Z18renderPointsKernelPfS_iP3RGBiiffffi,"",@"SHT_CUDA_INFO"
	.sectionflags	@""
	.align	4


	//----- nvinfo : EIATTR_CUDA_API_VERSION
	.align		4
        /*0000*/ 	.byte	0x04, 0x37
        /*0002*/ 	.short	(.L_85 - .L_84)
.L_84:
        /*0004*/ 	.word	0x00000082


	//----- nvinfo : EIATTR_KPARAM_INFO
	.align		4
.L_85:
        /*0008*/ 	.byte	0x04, 0x17
        /*000a*/ 	.short	(.L_87 - .L_86)
.L_86:
        /*000c*/ 	.word	0x00000000
        /*0010*/ 	.short	0x000a
        /*0012*/ 	.short	0x0038
        /*0014*/ 	.byte	0x00, 0xf0, 0x11, 0x00


	//----- nvinfo : EIATTR_KPARAM_INFO
	.align		4
.L_87:
        /*0018*/ 	.byte	0x04, 0x17
        /*001a*/ 	.short	(.L_89 - .L_88)
.L_88:
        /*001c*/ 	.word	0x00000000
        /*0020*/ 	.short	0x0009
        /*0022*/ 	.short	0x0034
        /*0024*/ 	.byte	0x00, 0xf0, 0x11, 0x00


	//----- nvinfo : EIATTR_KPARAM_INFO
	.align		4
.L_89:
        /*0028*/ 	.byte	0x04, 0x17
        /*002a*/ 	.short	(.L_91 - .L_90)
.L_90:
        /*002c*/ 	.word	0x00000000
        /*0030*/ 	.short	0x0008
        /*0032*/ 	.short	0x0030
        /*0034*/ 	.byte	0x00, 0xf0, 0x11, 0x00


	//----- nvinfo : EIATTR_KPARAM_INFO
	.align		4
.L_91:
        /*0038*/ 	.byte	0x04, 0x17
        /*003a*/ 	.short	(.L_93 - .L_92)
.L_92:
        /*003c*/ 	.word	0x00000000
        /*0040*/ 	.short	0x0007
        /*0042*/ 	.short	0x002c
        /*0044*/ 	.byte	0x00, 0xf0, 0x11, 0x00


	//----- nvinfo : EIATTR_KPARAM_INFO
	.align		4
.L_93:
        /*0048*/ 	.byte	0x04, 0x17
        /*004a*/ 	.short	(.L_95 - .L_94)
.L_94:
        /*004c*/ 	.word	0x00000000
        /*0050*/ 	.short	0x0006
        /*0052*/ 	.short	0x0028
        /*0054*/ 	.byte	0x00, 0xf0, 0x11, 0x00


	//----- nvinfo : EIATTR_KPARAM_INFO
	.align		4
.L_95:
        /*0058*/ 	.byte	0x04, 0x17
        /*005a*/ 	.short	(.L_97 - .L_96)
.L_96:
        /*005c*/ 	.word	0x00000000
        /*0060*/ 	.short	0x0005
        /*0062*/ 	.short	0x0024
        /*0064*/ 	.byte	0x00, 0xf0, 0x11, 0x00


	//----- nvinfo : EIATTR_KPARAM_INFO
	.align		4
.L_97:
        /*0068*/ 	.byte	0x04, 0x17
        /*006a*/ 	.short	(.L_99 - .L_98)
.L_98:
        /*006c*/ 	.word	0x00000000
        /*0070*/ 	.short	0x0004
        /*0072*/ 	.short	0x0020
        /*0074*/ 	.byte	0x00, 0xf0, 0x11, 0x00


	//----- nvinfo : EIATTR_KPARAM_INFO
	.align		4
.L_99:
        /*0078*/ 	.byte	0x04, 0x17
        /*007a*/ 	.short	(.L_101 - .L_100)
.L_100:
        /*007c*/ 	.word	0x00000000
        /*0080*/ 	.short	0x0003
        /*0082*/ 	.short	0x0018
        /*0084*/ 	.byte	0x00, 0xf5, 0x21, 0x00


	//----- nvinfo : EIATTR_KPARAM_INFO
	.align		4
.L_101:
        /*0088*/ 	.byte	0x04, 0x17
        /*008a*/ 	.short	(.L_103 - .L_102)
.L_102:
        /*008c*/ 	.word	0x00000000
        /*0090*/ 	.short	0x0002
        /*0092*/ 	.short	0x0010
        /*0094*/ 	.byte	0x00, 0xf0, 0x11, 0x00


	//----- nvinfo : EIATTR_KPARAM_INFO
	.align		4
.L_103:
        /*0098*/ 	.byte	0x04, 0x17
        /*009a*/ 	.short	(.L_105 - .L_104)
.L_104:
        /*009c*/ 	.word	0x00000000
        /*00a0*/ 	.short	0x0001
        /*00a2*/ 	.short	0x0008
        /*00a4*/ 	.byte	0x00, 0xf5, 0x21, 0x00


	//----- nvinfo : EIATTR_KPARAM_INFO
	.align		4
.L_105:
        /*00a8*/ 	.byte	0x04, 0x17
        /*00aa*/ 	.short	(.L_107 - .L_106)
.L_106:
        /*00ac*/ 	.word	0x00000000
        /*00b0*/ 	.short	0x0000
        /*00b2*/ 	.short	0x0000
        /*00b4*/ 	.byte	0x00, 0xf5, 0x21, 0x00


	//----- nvinfo : EIATTR_SPARSE_MMA_MASK
	.align		4
.L_107:
        /*00b8*/ 	.byte	0x03, 0x50
        /*00ba*/ 	.short	0x0000


	//----- nvinfo : EIATTR_MAXREG_COUNT
	.align		4
        /*00bc*/ 	.byte	0x03, 0x1b
        /*00be*/ 	.short	0x00ff


	//----- nvinfo : EIATTR_MERCURY_ISA_VERSION
	.align		4
        /*00c0*/ 	.byte	0x03, 0x5f
        /*00c2*/ 	.short	0x0101


	//----- nvinfo : EIATTR_VRC_CTA_INIT_COUNT
	.align		4
        /*00c4*/ 	.byte	0x02, 0x4a
	.zero		1
	.zero		1


	//----- nvinfo : EIATTR_EXIT_INSTR_OFFSETS
	.align		4
        /*00c8*/ 	.byte	0x04, 0x1c
        /*00ca*/ 	.short	(.L_109 - .L_108)


	//   ....[0]....
.L_108:
        /*00cc*/ 	.word	0x00000130


	//   ....[1]....
        /*00d0*/ 	.word	0x000004d0


	//   ....[2]....
        /*00d4*/ 	.word	0x00000570


	//----- nvinfo : EIATTR_CRS_STACK_SIZE
	.align		4
.L_109:
        /*00d8*/ 	.byte	0x04, 0x1e
        /*00da*/ 	.short	(.L_111 - .L_110)
.L_110:
        /*00dc*/ 	.word	0x00000000


	//----- nvinfo : EIATTR_CBANK_PARAM_SIZE
	.align		4
.L_111:
        /*00e0*/ 	.byte	0x03, 0x19
        /*00e2*/ 	.short	0x003c


	//----- nvinfo : EIATTR_PARAM_CBANK
	.align		4
        /*00e4*/ 	.byte	0x04, 0x0a
        /*00e6*/ 	.short	(.L_113 - .L_112)
	.align		4
.L_112:
        /*00e8*/ 	.word	index@(.nv.constant0._Z18renderPointsKernelPfS_iP3RGBiiffffi)
        /*00ec*/ 	.short	0x0380
        /*00ee*/ 	.short	0x003c


	//----- nvinfo : EIATTR_SW_WAR
	.align		4
.L_113:
        /*00f0*/ 	.byte	0x04, 0x36
        /*00f2*/ 	.short	(.L_115 - .L_114)
.L_114:
        /*00f4*/ 	.word	0x00000008
.L_115:


//--------------------- .nv.callgraph             --------------------------
	.section	.nv.callgraph,"",@"SHT_CUDA_CALLGRAPH"
	.align	4
	.sectionentsize	8
	.align		4
        /*0000*/ 	.word	0x00000000
	.align		4
        /*0004*/ 	.word	0xffffffff
	.align		4
        /*0008*/ 	.word	0x00000000
	.align		4
        /*000c*/ 	.word	0xfffffffe
	.align		4
        /*0010*/ 	.word	0x00000000
	.align		4
        /*0014*/ 	.word	0xfffffffd
	.align		4
        /*0018*/ 	.word	0x00000000
	.align		4
        /*001c*/ 	.word	0xfffffffc


//--------------------- .text._Z22drawHullVerticesKernelPfS_iP3RGBiiffff --------------------------
	.section	.text._Z22drawHullVerticesKernelPfS_iP3RGBiiffff,"ax",@progbits
	.align	128
        .global         _Z22drawHullVerticesKernelPfS_iP3RGBiiffff
        .type           _Z22drawHullVerticesKernelPfS_iP3RGBiiffff,@function
        .size           _Z22drawHullVerticesKernelPfS_iP3RGBiiffff,(.L_x_54 - _Z22drawHullVerticesKernelPfS_iP3RGBiiffff)
        .other          _Z22drawHullVerticesKernelPfS_iP3RGBiiffff,@"STO_CUDA_ENTRY STV_DEFAULT"
_Z22drawHullVerticesKernelPfS_iP3RGBiiffff:
.text._Z22drawHullVerticesKernelPfS_iP3RGBiiffff:
[----:B------:R-:W-:Y:S01]  /*0000*/  LDC R1, c[0x0][0x37c] ;  /* 0x0000df00ff017b82 */ /* 0x000fe20000000800 */
[----:B------:R-:W0:Y:S07]  /*0010*/  S2R R0, SR_TID.X ;  /* 0x0000000000007919 */ /* 0x000e2e0000002100 */
[----:B------:R-:W0:Y:S01]  /*0020*/  S2UR UR4, SR_CTAID.X ;  /* 0x00000000000479c3 */ /* 0x000e220000002500 */
[----:B------:R-:W1:Y:S07]  /*0030*/  LDCU UR5, c[0x0][0x390] ;  /* 0x00007200ff0577ac */ /* 0x000e6e0008000800 */
[----:B------:R-:W0:Y:S02]  /*0040*/  LDC R7, c[0x0][0x360] ;  /* 0x0000d800ff077b82 */ /* 0x000e240000000800 */
[----:B0-----:R-:W-:-:S05]  /*0050*/  IMAD R7, R7, UR4, R0 ;  /* 0x0000000407077c24 */ /* 0x001fca000f8e0200 */
[----:B-1----:R-:W-:-:S13]  /*0060*/  ISETP.GE.AND P0, PT, R7, UR5, PT ;  /* 0x0000000507007c0c */ /* 0x002fda000bf06270 */
[----:B------:R-:W-:Y:S05]  /*0070*/  @P0 EXIT ;  /* 0x000000000000094d */ /* 0x000fea0003800000 */
[----:B------:R-:W0:Y:S01]  /*0080*/  LDC.64 R2, c[0x0][0x380] ;  /* 0x0000e000ff027b82 */ /* 0x000e220000000a00 */
[----:B------:R-:W1:Y:S07]  /*0090*/  LDCU.64 UR6, c[0x0][0x358] ;  /* 0x00006b00ff0677ac */ /* 0x000e6e0008000a00 */
[----:B------:R-:W2:Y:S08]  /*00a0*/  LDC.64 R4, c[0x0][0x388] ;  /* 0x0000e200ff047b82 */ /* 0x000eb00000000a00 */
[----:B------:R-:W3:Y:S01]  /*00b0*/  LDC.64 R8, c[0x0][0x3a8] ;  /* 0x0000ea00ff087b82 */ /* 0x000ee20000000a00 */
[----:B0-----:R-:W-:-:S06]  /*00c0*/  IMAD.WIDE R2, R7, 0x4, R2 ;  /* 0x0000000407027825 */ /* 0x001fcc00078e0202 */
[----:B-1----:R-:W4:Y:S01]  /*00d0*/  LDG.E R3, desc[UR6][R2.64] ;  /* 0x0000000602037981 */ /* 0x002f22000c1e1900 */
[----:B--2---:R-:W-:-:S06]  /*00e0*/  IMAD.WIDE R4, R7, 0x4, R4 ;  /* 0x0000000407047825 */ /* 0x004fcc00078e0204 */
[----:B------:R0:W5:Y:S01]  /*00f0*/  LDG.E R5, desc[UR6][R4.64] ;  /* 0x0000000604057981 */ /* 0x000162000c1e1900 */
[----:B------:R-:W-:Y:S01]  /*0100*/  BSSY.RECONVERGENT B0, `(.L_x_0) ;  /* 0x000000f000007945 */ /* 0x000fe20003800200 */
[----:B---3--:R-:W-:-:S04]  /*0110*/  FADD R7, -R8, R9 ;  /* 0x0000000908077221 */ /* 0x008fc80000000100 */
[----:B------:R-:W1:Y:S02]  /*0120*/  MUFU.RCP R6, R7 ;  /* 0x0000000700067308 */ /* 0x000e640000001000 */
[----:B-1----:R-:W-:-:S04]  /*0130*/  FFMA R9, -R7, R6, 1 ;  /* 0x3f80000007097423 */ /* 0x002fc80000000106 */
[----:B------:R-:W-:Y:S01]  /*0140*/  FFMA R9, R6, R9, R6 ;  /* 0x0000000906097223 */ /* 0x000fe20000000006 */
[----:B----4-:R-:W-:-:S04]  /*0150*/  FADD R0, R3, -R8 ;  /* 0x8000000803007221 */ /* 0x010fc80000000000 */
[----:B------:R-:W1:Y:S01]  /*0160*/  FCHK P0, R0, R7 ;  /* 0x0000000700007302 */ /* 0x000e620000000000 */
[----:B------:R-:W-:-:S04]  /*0170*/  FFMA R6, R0, R9, RZ ;  /* 0x0000000900067223 */ /* 0x000fc800000000ff */
[----:B------:R-:W-:-:S04]  /*0180*/  FFMA R2, -R7, R6, R0 ;  /* 0x0000000607027223 */ /* 0x000fc80000000100 */
[----:B------:R-:W-:Y:S01]  /*0190*/  FFMA R2, R9, R2, R6 ;  /* 0x0000000209027223 */ /* 0x000fe20000000006 */
[----:B01----:R-:W-:Y:S06]  /*01a0*/  @!P0 BRA `(.L_x_1) ;  /* 0x0000000000108947 */ /* 0x003fec0003800000 */
[----:B------:R-:W-:Y:S01]  /*01b0*/  IMAD.MOV.U32 R3, RZ, RZ, R7 ;  /* 0x000000ffff037224 */ /* 0x000fe200078e0007 */
[----:B------:R-:W-:-:S07]  /*01c0*/  MOV R4, 0x1e0 ;  /* 0x000001e000047802 */ /* 0x000fce0000000f00 */
[----:B-----5:R-:W-:Y:S05]  /*01d0*/  CALL.REL.NOINC `($__internal_0_$__cuda_sm3x_div_rn_noftz_f32_slowpath) ;  /* 0x0000000800c87944 */ /* 0x020fea0003c00000 */
[----:B------:R-:W-:-:S07]  /*01e0*/  IMAD.MOV.U32 R2, RZ, RZ, R0 ;  /* 0x000000ffff027224 */ /* 0x000fce00078e0000 */
.L_x_1:
[----:B------:R-:W-:Y:S05]  /*01f0*/  BSYNC.RECONVERGENT B0 ;  /* 0x0000000000007941 */ /* 0x000fea0003800200 */
.L_x_0:
[----:B------:R-:W0:Y:S01]  /*0200*/  LDC.64 R6, c[0x0][0x3b0] ;  /* 0x0000ec00ff067b82 */ /* 0x000e220000000a00 */
[----:B------:R-:W1:Y:S01]  /*0210*/  LDCU UR4, c[0x0][0x3a0] ;  /* 0x00007400ff0477ac */ /* 0x000e620008000800 */
[----:B------:R-:W-:Y:S01]  /*0220*/  BSSY.RECONVERGENT B0, `(.L_x_2) ;  /* 0x0000013000007945 */ /* 0x000fe20003800200 */
[----:B-1----:R-:W-:Y:S01]  /*0230*/  UIADD3 UR4, UPT, UPT, UR4, -0x1, URZ ;  /* 0xffffffff04047890 */ /* 0x002fe2000fffe0ff */
[----:B0-----:R-:W-:-:S05]  /*0240*/  FADD R7, -R6, R7 ;  /* 0x0000000706077221 */ /* 0x001fca0000000100 */
[----:B------:R-:W-:Y:S01]  /*0250*/  I2FP.F32.S32 R3, UR4 ;  /* 0x0000000400037c45 */ /* 0x000fe20008201400 */
[----:B-----5:R-:W-:Y:S01]  /*0260*/  FADD R0, R5, -R6 ;  /* 0x8000000605007221 */ /* 0x020fe20000000000 */
[----:B------:R-:W0:Y:S03]  /*0270*/  MUFU.RCP R4, R7 ;  /* 0x0000000700047308 */ /* 0x000e260000001000 */
[----:B------:R-:W-:-:S05]  /*0280*/  FMUL R2, R3, R2 ;  /* 0x0000000203027220 */ /* 0x000fca0000400000 */
[----:B------:R-:W1:Y:S08]  /*0290*/  FCHK P0, R0, R7 ;  /* 0x0000000700007302 */ /* 0x000e700000000000 */
[----:B------:R-:W2:Y:S01]  /*02a0*/  F2I.TRUNC.NTZ R2, R2 ;  /* 0x0000000200027305 */ /* 0x000ea2000020f100 */
[----:B0-----:R-:W-:-:S04]  /*02b0*/  FFMA R5, -R7, R4, 1 ;  /* 0x3f80000007057423 */ /* 0x001fc80000000104 */
[----:B------:R-:W-:-:S04]  /*02c0*/  FFMA R5, R4, R5, R4 ;  /* 0x0000000504057223 */ /* 0x000fc80000000004 */
[----:B------:R-:W-:-:S04]  /*02d0*/  FFMA R4, R0, R5, RZ ;  /* 0x0000000500047223 */ /* 0x000fc800000000ff */
[----:B------:R-:W-:-:S04]  /*02e0*/  FFMA R3, -R7, R4, R0 ;  /* 0x0000000407037223 */ /* 0x000fc80000000100 */
[----:B------:R-:W-:Y:S01]  /*02f0*/  FFMA R3, R5, R3, R4 ;  /* 0x0000000305037223 */ /* 0x000fe20000000004 */
[----:B-12---:R-:W-:Y:S06]  /*0300*/  @!P0 BRA `(.L_x_3) ;  /* 0x0000000000108947 */ /* 0x006fec0003800000 */
[----:B------:R-:W-:Y:S01]  /*0310*/  IMAD.MOV.U32 R3, RZ, RZ, R7 ;  /* 0x000000ffff037224 */ /* 0x000fe200078e0007 */
[----:B------:R-:W-:-:S07]  /*0320*/  MOV R4, 0x340 ;  /* 0x0000034000047802 */ /* 0x000fce0000000f00 */
[----:B------:R-:W-:Y:S05]  /*0330*/  CALL.REL.NOINC `($__internal_0_$__cuda_sm3x_div_rn_noftz_f32_slowpath) ;  /* 0x0000000800707944 */ /* 0x000fea0003c00000 */
[----:B------:R-:W-:-:S07]  /*0340*/  IMAD.MOV.U32 R3, RZ, RZ, R0 ;  /* 0x000000ffff037224 */ /* 0x000fce00078e0000 */
.L_x_3:
[----:B------:R-:W-:Y:S05]  /*0350*/  BSYNC.RECONVERGENT B0 ;  /* 0x0000000000007941 */ /* 0x000fea0003800200 */
.L_x_2:
[----:B------:R-:W0:Y:S01]  /*0360*/  LDCU.64 UR8, c[0x0][0x3a0] ;  /* 0x00007400ff0877ac */ /* 0x000e220008000a00 */
[C---:B------:R-:W-:Y:S01]  /*0370*/  VIADD R4, R2.reuse, 0xfffffffd ;  /* 0xfffffffd02047836 */ /* 0x040fe20000000000 */
[----:B------:R-:W-:Y:S01]  /*0380*/  SHF.R.S32.HI R10, RZ, 0x1f, R2 ;  /* 0x0000001fff0a7819 */ /* 0x000fe20000011402 */
[C---:B------:R-:W-:Y:S01]  /*0390*/  VIADD R6, R2.reuse, 0xfffffffe ;  /* 0xfffffffe02067836 */ /* 0x040fe20000000000 */
[----:B------:R-:W1:Y:S01]  /*03a0*/  LDCU UR5, c[0x0][0x3a0] ;  /* 0x00007400ff0577ac */ /* 0x000e620008000800 */
[----:B------:R-:W-:Y:S02]  /*03b0*/  VIADD R7, R2, 0xfffffffa ;  /* 0xfffffffa02077836 */ /* 0x000fe40000000000 */
[----:B------:R-:W-:Y:S01]  /*03c0*/  IMAD.MOV.U32 R12, RZ, RZ, -0xd ;  /* 0xfffffff3ff0c7424 */ /* 0x000fe200078e00ff */
[----:B0-----:R-:W-:Y:S01]  /*03d0*/  UIADD3 UR4, UPT, UPT, UR9, -0x1, URZ ;  /* 0xffffffff09047890 */ /* 0x001fe2000fffe0ff */
[----:B------:R-:W-:Y:S02]  /*03e0*/  ISETP.GE.AND P1, PT, R4, UR8, PT ;  /* 0x0000000804007c0c */ /* 0x000fe4000bf26270 */
[----:B------:R-:W0:Y:S01]  /*03f0*/  LDC.64 R4, c[0x0][0x398] ;  /* 0x0000e600ff047b82 */ /* 0x000e220000000a00 */
[----:B------:R-:W-:-:S02]  /*0400*/  ISETP.GE.AND P2, PT, R6, UR8, PT ;  /* 0x0000000806007c0c */ /* 0x000fc4000bf46270 */
[----:B------:R-:W-:Y:S02]  /*0410*/  I2FP.F32.S32 R0, UR4 ;  /* 0x0000000400007c45 */ /* 0x000fe40008201400 */
[----:B------:R-:W-:Y:S02]  /*0420*/  ISETP.GE.AND P3, PT, R7, UR8, PT ;  /* 0x0000000807007c0c */ /* 0x000fe4000bf66270 */
[----:B------:R-:W-:Y:S01]  /*0430*/  ISETP.GT.AND P4, PT, R2, 0x2, !P1 ;  /* 0x000000020200780c */ /* 0x000fe20004f84270 */
[----:B------:R-:W-:Y:S01]  /*0440*/  FMUL R3, R0, R3 ;  /* 0x0000000300037220 */ /* 0x000fe20000400000 */
[C---:B------:R-:W-:Y:S01]  /*0450*/  VIADD R0, R2.reuse, 0xfffffffb ;  /* 0xfffffffb02007836 */ /* 0x040fe20000000000 */
[----:B------:R-:W-:Y:S01]  /*0460*/  ISETP.GT.AND P1, PT, R2, 0x1, !P2 ;  /* 0x000000010200780c */ /* 0x000fe20005724270 */
[----:B------:R-:W2:Y:S01]  /*0470*/  LDCU UR4, c[0x0][0x3a4] ;  /* 0x00007480ff0477ac */ /* 0x000ea20008000800 */
[----:B------:R-:W-:Y:S02]  /*0480*/  P2R R19, PR, RZ, 0x10 ;  /* 0x00000010ff137803 */ /* 0x000fe40000000000 */
[----:B------:R-:W3:Y:S01]  /*0490*/  F2I.TRUNC.NTZ R3, R3 ;  /* 0x0000000300037305 */ /* 0x000ee2000020f100 */
[----:B------:R-:W-:-:S02]  /*04a0*/  ISETP.GE.AND P0, PT, R0, UR8, PT ;  /* 0x0000000800007c0c */ /* 0x000fc4000bf06270 */
[----:B------:R-:W-:Y:S02]  /*04b0*/  P2R R20, PR, RZ, 0x2 ;  /* 0x00000002ff147803 */ /* 0x000fe40000000000 */
[----:B------:R-:W-:-:S04]  /*04c0*/  ISETP.GT.AND P0, PT, R2, 0x4, !P0 ;  /* 0x000000040200780c */ /* 0x000fc80004704270 */
[----:B------:R-:W-:Y:S02]  /*04d0*/  P2R R18, PR, RZ, 0x1 ;  /* 0x00000001ff127803 */ /* 0x000fe40000000000 */
[----:B------:R-:W-:Y:S02]  /*04e0*/  ISETP.GT.AND P0, PT, R2, 0x5, !P3 ;  /* 0x000000050200780c */ /* 0x000fe40005f04270 */
[----:B---3--:R-:W-:Y:S02]  /*04f0*/  IADD3 R0, PT, PT, -R3, UR9, RZ ;  /* 0x0000000903007c10 */ /* 0x008fe4000fffe1ff */
[----:B------:R-:W-:-:S03]  /*0500*/  P2R R21, PR, RZ, 0x1 ;  /* 0x00000001ff157803 */ /* 0x000fc60000000000 */
[----:B------:R-:W-:-:S04]  /*0510*/  VIADD R3, R0, 0xfffffff9 ;  /* 0xfffffff900037836 */ /* 0x000fc80000000000 */
[----:B------:R-:W-:-:S04]  /*0520*/  IMAD R3, R3, UR8, RZ ;  /* 0x0000000803037c24 */ /* 0x000fc8000f8e02ff */
[----:B-12---:R-:W-:-:S07]  /*0530*/  IMAD.IADD R11, R2, 0x1, R3 ;  /* 0x00000001020b7824 */ /* 0x006fce00078e0203 */
.L_x_4:
[----:B------:R-:W-:Y:S01]  /*0540*/  VIADD R6, R0, 0xfffffff9 ;  /* 0xfffffff900067836 */ /* 0x000fe20000000000 */
[----:B------:R-:W-:Y:S01]  /*0550*/  ISETP.NE.AND P0, PT, R21, RZ, PT ;  /* 0x000000ff1500720c */ /* 0x000fe20003f05270 */
[----:B------:R-:W-:Y:S01]  /*0560*/  VIADD R13, R12, 0x7 ;  /* 0x000000070c0d7836 */ /* 0x000fe20000000000 */
[C---:B------:R-:W-:Y:S01]  /*0570*/  IADD3 R7, P2, PT, R2.reuse, R3, RZ ;  /* 0x0000000302077210 */ /* 0x040fe20007f5e0ff */
[----:B------:R-:W-:Y:S01]  /*0580*/  VIADD R14, R2, 0xfffffffc ;  /* 0xfffffffc020e7836 */ /* 0x000fe20000000000 */
[----:B------:R-:W-:Y:S01]  /*0590*/  ISETP.GE.AND P1, PT, R6, UR4, PT ;  /* 0x0000000406007c0c */ /* 0x000fe2000bf26270 */
[----:B------:R-:W-:Y:S01]  /*05a0*/  IMAD R13, R13, R13, RZ ;  /* 0x0000000d0d0d7224 */ /* 0x000fe200078e02ff */
[----:B------:R-:W-:Y:S01]  /*05b0*/  ISETP.EQ.AND P0, PT, R12, -0x7, P0 ;  /* 0xfffffff90c00780c */ /* 0x000fe20000702270 */
[----:B------:R-:W-:Y:S01]  /*05c0*/  VIADD R16, R2, 0x5 ;  /* 0x0000000502107836 */ /* 0x000fe20000000000 */
[----:B------:R-:W-:Y:S01]  /*05d0*/  ISETP.GT.AND P1, PT, R6, -0x1, !P1 ;  /* 0xffffffff0600780c */ /* 0x000fe20004f24270 */
[----:B0-----:R-:W-:Y:S01]  /*05e0*/  IMAD.WIDE.U32 R6, R7, 0x3, R4 ;  /* 0x0000000307067825 */ /* 0x001fe200078e0004 */
[----:B------:R-:W-:-:S02]  /*05f0*/  LEA.HI.X.SX32 R8, R3, R10, 0x1, P2 ;  /* 0x0000000a03087211 */ /* 0x000fc400010f0eff */
[----:B------:R-:W-:Y:S01]  /*0600*/  PLOP3.LUT P0, PT, P0, P1, PT, 0x80, 0x8 ;  /* 0x000000000008781c */ /* 0x000fe20000703070 */
[----:B------:R-:W-:Y:S01]  /*0610*/  VIADD R17, R2, 0x6 ;  /* 0x0000000602117836 */ /* 0x000fe20000000000 */
[----:B------:R-:W-:Y:S01]  /*0620*/  ISETP.NE.AND P5, PT, R18, RZ, PT ;  /* 0x000000ff1200720c */ /* 0x000fe20003fa5270 */
[----:B------:R-:W-:Y:S01]  /*0630*/  IMAD R9, R8, 0x3, RZ ;  /* 0x0000000308097824 */ /* 0x000fe200078e02ff */
[----:B------:R-:W-:Y:S01]  /*0640*/  ISETP.GE.AND P2, PT, R14, UR5, PT ;  /* 0x000000050e007c0c */ /* 0x000fe2000bf46270 */
[----:B------:R-:W-:Y:S01]  /*0650*/  IMAD.MOV.U32 R8, RZ, RZ, 0xff ;  /* 0x000000ffff087424 */ /* 0x000fe200078e00ff */
[----:B------:R-:W-:Y:S01]  /*0660*/  ISETP.NE.AND P4, PT, R19, RZ, PT ;  /* 0x000000ff1300720c */ /* 0x000fe20003f85270 */
[----:B------:R-:W-:Y:S01]  /*0670*/  IMAD.IADD R7, R7, 0x1, R9 ;  /* 0x0000000107077824 */ /* 0x000fe200078e0209 */
[----:B------:R-:W-:Y:S01]  /*0680*/  ISETP.GT.AND P2, PT, R2, 0x3, !P2 ;  /* 0x000000030200780c */ /* 0x000fe20005744270 */
[----:B------:R-:W-:Y:S01]  /*0690*/  IMAD.MOV.U32 R9, RZ, RZ, 0xff ;  /* 0x000000ffff097424 */ /* 0x000fe200078e00ff */
[----:B------:R-:W-:Y:S01]  /*06a0*/  ISETP.NE.AND P3, PT, R20, RZ, PT ;  /* 0x000000ff1400720c */ /* 0x000fe20003f65270 */
[----:B------:R-:W-:Y:S01]  /*06b0*/  IMAD.MOV.U32 R14, RZ, RZ, 0xff ;  /* 0x000000ffff0e7424 */ /* 0x000fe200078e00ff */
[C---:B------:R-:W-:Y:S01]  /*06c0*/  ISETP.LT.U32.AND P2, PT, R13.reuse, 0x15, P2 ;  /* 0x000000150d00780c */ /* 0x040fe20001741070 */
[----:B------:R0:W-:Y:S01]  /*06d0*/  @P0 STG.E.U8 desc[UR6][R6.64+-0x12], R8 ;  /* 0xffffee0806000986 */ /* 0x0001e2000c101106 */
[----:B------:R-:W-:Y:S01]  /*06e0*/  IMAD.MOV.U32 R22, RZ, RZ, 0xff ;  /* 0x000000ffff167424 */ /* 0x000fe200078e00ff */
[----:B------:R-:W-:Y:S01]  /*06f0*/  ISETP.GE.AND P6, PT, R16, UR5, PT ;  /* 0x0000000510007c0c */ /* 0x000fe2000bfc6270 */
[----:B------:R-:W-:Y:S01]  /*0700*/  VIADD R15, R2, 0x4 ;  /* 0x00000004020f7836 */ /* 0x000fe20000000000 */
[----:B------:R-:W-:Y:S01]  /*0710*/  @P0 STG.E.U8 desc[UR6][R6.64+-0x11], RZ ;  /* 0xffffefff06000986 */ /* 0x000fe2000c101106 */
[----:B------:R-:W-:Y:S01]  /*0720*/  PLOP3.LUT P2, PT, P2, P1, PT, 0x80, 0x8 ;  /* 0x000000000008781c */ /* 0x000fe20001743070 */
[----:B------:R-:W-:Y:S01]  /*0730*/  VIADD R0, R0, 0x1 ;  /* 0x0000000100007836 */ /* 0x000fe20000000000 */
[----:B------:R-:W-:Y:S01]  /*0740*/  ISETP.GT.AND P6, PT, R2, -0x6, !P6 ;  /* 0xfffffffa0200780c */ /* 0x000fe200077c4270 */
[----:B------:R-:W-:Y:S01]  /*0750*/  @P0 STG.E.U8 desc[UR6][R6.64+-0x10], RZ ;  /* 0xfffff0ff06000986 */ /* 0x000fe2000c101106 */
[----:B------:R-:W-:Y:S01]  /*0760*/  ISETP.LT.U32.AND P0, PT, R13, 0xc, P5 ;  /* 0x0000000c0d00780c */ /* 0x000fe20002f01070 */
[----:B------:R-:W-:Y:S01]  /*0770*/  VIADD R3, R3, UR5 ;  /* 0x0000000503037c36 */ /* 0x000fe20008000000 */
[----:B------:R-:W-:-:S02]  /*0780*/  ISETP.GE.AND P5, PT, R17, UR5, PT ;  /* 0x0000000511007c0c */ /* 0x000fc4000bfa6270 */
[----:B------:R-:W-:Y:S02]  /*0790*/  PLOP3.LUT P0, PT, P0, P1, PT, 0x80, 0x8 ;  /* 0x000000000008781c */ /* 0x000fe40000703070 */
[----:B------:R-:W-:Y:S02]  /*07a0*/  ISETP.GT.AND P5, PT, R2, -0x7, !P5 ;  /* 0xfffffff90200780c */ /* 0x000fe40006fa4270 */
[C---:B------:R-:W-:Y:S01]  /*07b0*/  ISETP.LT.U32.AND P6, PT, R13.reuse, 0xc, P6 ;  /* 0x0000000c0d00780c */ /* 0x040fe200037c1070 */
[----:B------:R-:W-:Y:S01]  /*07c0*/  @P2 STG.E.U8 desc[UR6][R6.64+-0xb], RZ ;  /* 0xfffff5ff06002986 */ /* 0x000fe2000c101106 */
[----:B0-----:R-:W-:Y:S02]  /*07d0*/  @P2 PRMT R8, R14, 0x7610, R8 ;  /* 0x000076100e082816 */ /* 0x001fe40000000008 */
[C---:B------:R-:W-:Y:S01]  /*07e0*/  ISETP.EQ.AND P5, PT, R12.reuse, -0x7, P5 ;  /* 0xfffffff90c00780c */ /* 0x040fe20002fa2270 */
[----:B------:R-:W-:Y:S01]  /*07f0*/  @P2 STG.E.U8 desc[UR6][R6.64+-0xa], RZ ;  /* 0xfffff6ff06002986 */ /* 0x000fe2000c101106 */
[----:B------:R-:W-:Y:S01]  /*0800*/  PLOP3.LUT P6, PT, P6, P1, PT, 0x80, 0x8 ;  /* 0x000000000008781c */ /* 0x000fe200037c3070 */
[----:B------:R-:W-:Y:S01]  /*0810*/  VIADD R12, R12, 0x1 ;  /* 0x000000010c0c7836 */ /* 0x000fe20000000000 */
[----:B------:R-:W-:Y:S01]  /*0820*/  PLOP3.LUT P5, PT, P5, P1, PT, 0x80, 0x8 ;  /* 0x000000000008781c */ /* 0x000fe20002fa3070 */
[----:B------:R-:W-:Y:S04]  /*0830*/  @P0 STG.E.U8 desc[UR6][R6.64+-0xf], R9 ;  /* 0xfffff10906000986 */ /* 0x000fe8000c101106 */
[----:B------:R-:W-:Y:S04]  /*0840*/  @P0 STG.E.U8 desc[UR6][R6.64+-0xe], RZ ;  /* 0xfffff2ff06000986 */ /* 0x000fe8000c101106 */
[----:B------:R-:W-:Y:S01]  /*0850*/  @P0 STG.E.U8 desc[UR6][R6.64+-0xd], RZ ;  /* 0xfffff3ff06000986 */ /* 0x000fe2000c101106 */
[----:B------:R-:W-:-:S03]  /*0860*/  ISETP.LT.U32.AND P0, PT, R13, 0x1c, P4 ;  /* 0x0000001c0d00780c */ /* 0x000fc60002701070 */
[----:B------:R-:W-:Y:S01]  /*0870*/  @P2 STG.E.U8 desc[UR6][R6.64+-0xc], R8 ;  /* 0xfffff40806002986 */ /* 0x000fe2000c101106 */
[----:B------:R-:W-:Y:S02]  /*0880*/  PLOP3.LUT P0, PT, P0, P1, PT, 0x80, 0x8 ;  /* 0x000000000008781c */ /* 0x000fe40000703070 */
[----:B------:R-:W-:-:S04]  /*0890*/  ISETP.LT.U32.AND P2, PT, R13, 0x21, P3 ;  /* 0x000000210d00780c */ /* 0x000fc80001f41070 */
[----:B------:R-:W-:-:S07]  /*08a0*/  PLOP3.LUT P2, PT, P2, P1, PT, 0x80, 0x8 ;  /* 0x000000000008781c */ /* 0x000fce0001743070 */
[----:B------:R-:W-:Y:S04]  /*08b0*/  @P0 STG.E.U8 desc[UR6][R6.64+-0x9], R9 ;  /* 0xfffff70906000986 */ /* 0x000fe8000c101106 */
[----:B------:R-:W-:Y:S04]  /*08c0*/  @P0 STG.E.U8 desc[UR6][R6.64+-0x8], RZ ;  /* 0xfffff8ff06000986 */ /* 0x000fe8000c101106 */
[----:B------:R-:W-:Y:S01]  /*08d0*/  @P0 STG.E.U8 desc[UR6][R6.64+-0x7], RZ ;  /* 0xfffff9ff06000986 */ /* 0x000fe2000c101106 */
[----:B------:R-:W-:-:S03]  /*08e0*/  ISETP.GT.AND P0, PT, R2, UR5, PT ;  /* 0x0000000502007c0c */ /* 0x000fc6000bf04270 */
[----:B------:R0:W-:Y:S01]  /*08f0*/  @P2 STG.E.U8 desc[UR6][R6.64+-0x6], R14 ;  /* 0xfffffa0e06002986 */ /* 0x0001e2000c101106 */
[----:B------:R-:W-:-:S03]  /*0900*/  ISETP.GT.AND P0, PT, R2, RZ, !P0 ;  /* 0x000000ff0200720c */ /* 0x000fc60004704270 */
[----:B------:R-:W-:Y:S01]  /*0910*/  @P2 STG.E.U8 desc[UR6][R6.64+-0x5], RZ ;  /* 0xfffffbff06002986 */ /* 0x000fe2000c101106 */
[----:B------:R-:W-:-:S03]  /*0920*/  ISETP.LT.U32.AND P0, PT, R13, 0x24, P0 ;  /* 0x000000240d00780c */ /* 0x000fc60000701070 */
[----:B------:R-:W-:Y:S01]  /*0930*/  @P2 STG.E.U8 desc[UR6][R6.64+-0x4], RZ ;  /* 0xfffffcff06002986 */ /* 0x000fe2000c101106 */
[C---:B------:R-:W-:Y:S02]  /*0940*/  ISETP.GE.AND P2, PT, R2.reuse, UR5, PT ;  /* 0x0000000502007c0c */ /* 0x040fe4000bf46270 */
[----:B------:R-:W-:Y:S01]  /*0950*/  PLOP3.LUT P0, PT, P0, P1, PT, 0x80, 0x8 ;  /* 0x000000000008781c */ /* 0x000fe20000703070 */
[C---:B0-----:R-:W-:Y:S01]  /*0960*/  VIADD R14, R2.reuse, 0x1 ;  /* 0x00000001020e7836 */ /* 0x041fe20000000000 */
[----:B------:R-:W-:-:S04]  /*0970*/  ISETP.GT.AND P2, PT, R2, -0x1, !P2 ;  /* 0xffffffff0200780c */ /* 0x000fc80005744270 */
[----:B------:R-:W-:-:S04]  /*0980*/  ISETP.LT.U32.AND P2, PT, R13, 0x25, P2 ;  /* 0x000000250d00780c */ /* 0x000fc80001741070 */
[----:B------:R-:W-:-:S03]  /*0990*/  PLOP3.LUT P2, PT, P2, P1, PT, 0x80, 0x8 ;  /* 0x000000000008781c */ /* 0x000fc60001743070 */
[----:B------:R0:W-:Y:S04]  /*09a0*/  @P0 STG.E.U8 desc[UR6][R6.64+-0x3], R9 ;  /* 0xfffffd0906000986 */ /* 0x0001e8000c101106 */
[----:B------:R-:W-:Y:S04]  /*09b0*/  @P0 STG.E.U8 desc[UR6][R6.64+-0x2], RZ ;  /* 0xfffffeff06000986 */ /* 0x000fe8000c101106 */
[----:B------:R-:W-:Y:S01]  /*09c0*/  @P0 STG.E.U8 desc[UR6][R6.64+-0x1], RZ ;  /* 0xffffffff06000986 */ /* 0x000fe2000c101106 */
[----:B------:R-:W-:Y:S01]  /*09d0*/  ISETP.GE.AND P0, PT, R14, UR5, PT ;  /* 0x000000050e007c0c */ /* 0x000fe2000bf06270 */
[----:B------:R-:W-:-:S02]  /*09e0*/  VIADD R14, R2, 0x2 ;  /* 0x00000002020e7836 */ /* 0x000fc40000000000 */
[----:B0-----:R-:W-:Y:S01]  /*09f0*/  @P2 IMAD.WIDE R8, R11, 0x3, R4 ;  /* 0x000000030b082825 */ /* 0x001fe200078e0204 */
[----:B------:R-:W-:Y:S02]  /*0a00*/  ISETP.GT.AND P0, PT, R2, -0x2, !P0 ;  /* 0xfffffffe0200780c */ /* 0x000fe40004704270 */
[----:B------:R-:W-:Y:S01]  /*0a10*/  ISETP.GE.AND P4, PT, R14, UR5, PT ;  /* 0x000000050e007c0c */ /* 0x000fe2000bf86270 */
[C---:B------:R-:W-:Y:S01]  /*0a20*/  VIADD R14, R2.reuse, 0x3 ;  /* 0x00000003020e7836 */ /* 0x040fe20000000000 */
[----:B------:R-:W-:Y:S01]  /*0a30*/  @P2 STG.E.U8 desc[UR6][R8.64], R22 ;  /* 0x0000001608002986 */ /* 0x000fe2000c101106 */
[----:B------:R-:W-:Y:S01]  /*0a40*/  ISETP.LT.U32.AND P0, PT, R13, 0x24, P0 ;  /* 0x000000240d00780c */ /* 0x000fe20000701070 */
[----:B------:R-:W-:Y:S01]  /*0a50*/  VIADD R11, R11, UR5 ;  /* 0x000000050b0b7c36 */ /* 0x000fe20008000000 */
[----:B------:R-:W-:Y:S01]  /*0a60*/  ISETP.GT.AND P4, PT, R2, -0x3, !P4 ;  /* 0xfffffffd0200780c */ /* 0x000fe20006784270 */
[----:B------:R-:W-:Y:S01]  /*0a70*/  @P2 STG.E.U8 desc[UR6][R8.64+0x1], RZ ;  /* 0x000001ff08002986 */ /* 0x000fe2000c101106 */
[----:B------:R-:W-:Y:S01]  /*0a80*/  ISETP.GE.AND P3, PT, R14, UR5, PT ;  /* 0x000000050e007c0c */ /* 0x000fe2000bf66270 */
[----:B------:R-:W-:Y:S01]  /*0a90*/  IMAD.MOV.U32 R14, RZ, RZ, 0xff ;  /* 0x000000ffff0e7424 */ /* 0x000fe200078e00ff */
[----:B------:R-:W-:Y:S01]  /*0aa0*/  ISETP.LT.U32.AND P4, PT, R13, 0x21, P4 ;  /* 0x000000210d00780c */ /* 0x000fe20002781070 */
[----:B------:R0:W-:Y:S01]  /*0ab0*/  @P2 STG.E.U8 desc[UR6][R8.64+0x2], RZ ;  /* 0x000002ff08002986 */ /* 0x0001e2000c101106 */
[----:B------:R-:W-:Y:S01]  /*0ac0*/  ISETP.GE.AND P2, PT, R15, UR5, PT ;  /* 0x000000050f007c0c */ /* 0x000fe2000bf46270 */
[----:B------:R-:W-:Y:S01]  /*0ad0*/  IMAD.MOV.U32 R15, RZ, RZ, 0xff ;  /* 0x000000ffff0f7424 */ /* 0x000fe200078e00ff */
[C---:B------:R-:W-:Y:S01]  /*0ae0*/  ISETP.GT.AND P3, PT, R2.reuse, -0x4, !P3 ;  /* 0xfffffffc0200780c */ /* 0x040fe20005f64270 */
[----:B------:R-:W-:Y:S01]  /*0af0*/  @P6 STG.E.U8 desc[UR6][R6.64+0x10], RZ ;  /* 0x000010ff06006986 */ /* 0x000fe2000c101106 */
[----:B------:R-:W-:-:S02]  /*0b00*/  ISETP.GT.AND P2, PT, R2, -0x5, !P2 ;  /* 0xfffffffb0200780c */ /* 0x000fc40005744270 */
[----:B------:R-:W-:Y:S01]  /*0b10*/  PLOP3.LUT P4, PT, P4, P1, PT, 0x80, 0x8 ;  /* 0x000000000008781c */ /* 0x000fe20002783070 */
[----:B------:R-:W-:Y:S01]  /*0b20*/  @P6 STG.E.U8 desc[UR6][R6.64+0x11], RZ ;  /* 0x000011ff06006986 */ /* 0x000fe2000c101106 */
[C---:B------:R-:W-:Y:S01]  /*0b30*/  ISETP.LT.U32.AND P3, PT, R13.reuse, 0x1c, P3 ;  /* 0x0000001c0d00780c */ /* 0x040fe20001f61070 */
[----:B0-----:R-:W-:Y:S01]  /*0b40*/  IMAD.MOV.U32 R9, RZ, RZ, 0xff ;  /* 0x000000ffff097424 */ /* 0x001fe200078e00ff */
[----:B------:R-:W-:Y:S01]  /*0b50*/  ISETP.LT.U32.AND P2, PT, R13, 0x15, P2 ;  /* 0x000000150d00780c */ /* 0x000fe20001741070 */
[----:B------:R-:W-:Y:S01]  /*0b60*/  IMAD.MOV.U32 R8, RZ, RZ, 0xff ;  /* 0x000000ffff087424 */ /* 0x000fe200078e00ff */
[----:B------:R-:W-:Y:S01]  /*0b70*/  PLOP3.LUT P3, PT, P3, P1, PT, 0x80, 0x8 ;  /* 0x000000000008781c */ /* 0x000fe20001f63070 */
[----:B------:R-:W-:Y:S01]  /*0b80*/  IMAD.MOV.U32 R13, RZ, RZ, 0xff ;  /* 0x000000ffff0d7424 */ /* 0x000fe200078e00ff */
[----:B------:R-:W-:Y:S01]  /*0b90*/  PLOP3.LUT P2, PT, P2, P1, PT, 0x80, 0x8 ;  /* 0x000000000008781c */ /* 0x000fe20001743070 */
[----:B------:R-:W-:Y:S01]  /*0ba0*/  @P5 STG.E.U8 desc[UR6][R6.64+0x13], RZ ;  /* 0x000013ff06005986 */ /* 0x000fe2000c101106 */
[----:B------:R-:W-:-:S03]  /*0bb0*/  PLOP3.LUT P0, PT, P0, P1, PT, 0x80, 0x8 ;  /* 0x000000000008781c */ /* 0x000fc60000703070 */
[----:B------:R0:W-:Y:S04]  /*0bc0*/  @P4 STG.E.U8 desc[UR6][R6.64+0x6], R9 ;  /* 0x0000060906004986 */ /* 0x0001e8000c101106 */
[----:B------:R1:W-:Y:S04]  /*0bd0*/  @P4 STG.E.U8 desc[UR6][R6.64+0x7], RZ ;  /* 0x000007ff06004986 */ /* 0x0003e8000c101106 */
[----:B------:R1:W-:Y:S01]  /*0be0*/  @P4 STG.E.U8 desc[UR6][R6.64+0x8], RZ ;  /* 0x000008ff06004986 */ /* 0x0003e2000c101106 */
[----:B0-----:R-:W-:-:S03]  /*0bf0*/  @P6 PRMT R9, R14, 0x7610, R9 ;  /* 0x000076100e096816 */ /* 0x001fc60000000009 */
[----:B------:R1:W-:Y:S01]  /*0c00*/  @P3 STG.E.U8 desc[UR6][R6.64+0x9], R13 ;  /* 0x0000090d06003986 */ /* 0x0003e2000c101106 */
[----:B------:R-:W-:-:S03]  /*0c10*/  @P5 PRMT R14, R15, 0x7610, R14 ;  /* 0x000076100f0e5816 */ /* 0x000fc6000000000e */
[----:B------:R1:W-:Y:S04]  /*0c20*/  @P3 STG.E.U8 desc[UR6][R6.64+0xa], RZ ;  /* 0x00000aff06003986 */ /* 0x0003e8000c101106 */
[----:B------:R1:W-:Y:S04]  /*0c30*/  @P3 STG.E.U8 desc[UR6][R6.64+0xb], RZ ;  /* 0x00000bff06003986 */ /* 0x0003e8000c101106 */
[----:B------:R1:W-:Y:S04]  /*0c40*/  @P2 STG.E.U8 desc[UR6][R6.64+0xc], R8 ;  /* 0x00000c0806002986 */ /* 0x0003e8000c101106 */
[----:B------:R1:W-:Y:S04]  /*0c50*/  @P6 STG.E.U8 desc[UR6][R6.64+0xf], R9 ;  /* 0x00000f0906006986 */ /* 0x0003e8000c101106 */
[----:B------:R1:W-:Y:S04]  /*0c60*/  @P5 STG.E.U8 desc[UR6][R6.64+0x12], R14 ;  /* 0x0000120e06005986 */ /* 0x0003e8000c101106 */
[----:B------:R1:W-:Y:S04]  /*0c70*/  @P2 STG.E.U8 desc[UR6][R6.64+0xd], RZ ;  /* 0x00000dff06002986 */ /* 0x0003e8000c101106 */
[----:B------:R1:W-:Y:S04]  /*0c80*/  @P2 STG.E.U8 desc[UR6][R6.64+0xe], RZ ;  /* 0x00000eff06002986 */ /* 0x0003e8000c101106 */
[----:B------:R1:W-:Y:S04]  /*0c90*/  @P5 STG.E.U8 desc[UR6][R6.64+0x14], RZ ;  /* 0x000014ff06005986 */ /* 0x0003e8000c101106 */
[----:B------:R1:W-:Y:S04]  /*0ca0*/  @P0 STG.E.U8 desc[UR6][R6.64+0x3], R8 ;  /* 0x0000030806000986 */ /* 0x0003e8000c101106 */
[----:B------:R1:W-:Y:S04]  /*0cb0*/  @P0 STG.E.U8 desc[UR6][R6.64+0x4], RZ ;  /* 0x000004ff06000986 */ /* 0x0003e8000c101106 */
[----:B------:R1:W-:Y:S01]  /*0cc0*/  @P0 STG.E.U8 desc[UR6][R6.64+0x5], RZ ;  /* 0x000005ff06000986 */ /* 0x0003e2000c101106 */
[----:B------:R-:W-:-:S13]  /*0cd0*/  ISETP.NE.AND P0, PT, R12, RZ, PT ;  /* 0x000000ff0c00720c */ /* 0x000fda0003f05270 */
[----:B-1----:R-:W-:Y:S05]  /*0ce0*/  @P0 BRA `(.L_x_4) ;  /* 0xfffffff800140947 */ /* 0x002fea000383ffff */
[----:B------:R-:W-:Y:S05]  /*0cf0*/  EXIT ;  /* 0x000000000000794d */ /* 0x000fea0003800000 */
        .weak           $__internal_0_$__cuda_sm3x_div_rn_noftz_f32_slowpath
        .type           $__internal_0_$__cuda_sm3x_div_rn_noftz_f32_slowpath,@function
        .size           $__internal_0_$__cuda_sm3x_div_rn_noftz_f32_slowpath,(.L_x_54 - $__internal_0_$__cuda_sm3x_div_rn_noftz_f32_slowpath)
$__internal_0_$__cuda_sm3x_div_rn_noftz_f32_slowpath:
[----:B------:R-:W-:Y:S01]  /*0d00*/  SHF.R.U32.HI R7, RZ, 0x17, R3 ;  /* 0x00000017ff077819 */ /* 0x000fe20000011603 */
[----:B------:R-:W-:Y:S01]  /*0d10*/  BSSY.RECONVERGENT B1, `(.L_x_5) ;  /* 0x0000062000017945 */ /* 0x000fe20003800200 */
[----:B------:R-:W-:Y:S02]  /*0d20*/  SHF.R.U32.HI R6, RZ, 0x17, R0 ;  /* 0x00000017ff067819 */ /* 0x000fe40000011600 */
[----:B------:R-:W-:Y:S02]  /*0d30*/  LOP3.LUT R12, R7, 0xff, RZ, 0xc0, !PT ;  /* 0x000000ff070c7812 */ /* 0x000fe400078ec0ff */
[----:B------:R-:W-:-:S03]  /*0d40*/  LOP3.LUT R10, R6, 0xff, RZ, 0xc0, !PT ;  /* 0x000000ff060a7812 */ /* 0x000fc600078ec0ff */
[----:B------:R-:W-:Y:S02]  /*0d50*/  VIADD R8, R12, 0xffffffff ;  /* 0xffffffff0c087836 */ /* 0x000fe40000000000 */
[----:B------:R-:W-:-:S03]  /*0d60*/  VIADD R7, R10, 0xffffffff ;  /* 0xffffffff0a077836 */ /* 0x000fc60000000000 */
[----:B------:R-:W-:-:S04]  /*0d70*/  ISETP.GT.U32.AND P0, PT, R8, 0xfd, PT ;  /* 0x000000fd0800780c */ /* 0x000fc80003f04070 */
[----:B------:R-:W-:-:S13]  /*0d80*/  ISETP.GT.U32.OR P0, PT, R7, 0xfd, P0 ;  /* 0x000000fd0700780c */ /* 0x000fda0000704470 */
[----:B------:R-:W-:Y:S01]  /*0d90*/  @!P0 IMAD.MOV.U32 R6, RZ, RZ, RZ ;  /* 0x000000ffff068224 */ /* 0x000fe200078e00ff */
[----:B------:R-:W-:Y:S06]  /*0da0*/  @!P0 BRA `(.L_x_6) ;  /* 0x00000000005c8947 */ /* 0x000fec0003800000 */
[----:B------:R-:W-:Y:S02]  /*0db0*/  FSETP.GTU.FTZ.AND P0, PT, |R0|, +INF , PT ;  /* 0x7f8000000000780b */ /* 0x000fe40003f1c200 */
[----:B------:R-:W-:-:S04]  /*0dc0*/  FSETP.GTU.FTZ.AND P1, PT, |R3|, +INF , PT ;  /* 0x7f8000000300780b */ /* 0x000fc80003f3c200 */
[----:B------:R-:W-:-:S13]  /*0dd0*/  PLOP3.LUT P0, PT, P0, P1, PT, 0xf8, 0x8f ;  /* 0x00000000008f781c */ /* 0x000fda0000703f70 */
[----:B------:R-:W-:Y:S05]  /*0de0*/  @P0 BRA `(.L_x_7) ;  /* 0x00000004004c0947 */ /* 0x000fea0003800000 */
[----:B------:R-:W-:-:S13]  /*0df0*/  LOP3.LUT P0, RZ, R3, 0x7fffffff, R0, 0xc8, !PT ;  /* 0x7fffffff03ff7812 */ /* 0x000fda000780c800 */
[----:B------:R-:W-:Y:S05]  /*0e00*/  @!P0 BRA `(.L_x_8) ;  /* 0x00000004003c8947 */ /* 0x000fea0003800000 */
[C---:B------:R-:W-:Y:S02]  /*0e10*/  FSETP.NEU.FTZ.AND P0, PT, |R0|.reuse, +INF , PT ;  /* 0x7f8000000000780b */ /* 0x040fe40003f1d200 */
[----:B------:R-:W-:Y:S02]  /*0e20*/  FSETP.NEU.FTZ.AND P2, PT, |R3|, +INF , PT ;  /* 0x7f8000000300780b */ /* 0x000fe40003f5d200 */
[----:B------:R-:W-:-:S11]  /*0e30*/  FSETP.NEU.FTZ.AND P1, PT, |R0|, +INF , PT ;  /* 0x7f8000000000780b */ /* 0x000fd60003f3d200 */
[----:B------:R-:W-:Y:S05]  /*0e40*/  @!P2 BRA !P0, `(.L_x_8) ;  /* 0x00000004002ca947 */ /* 0x000fea0004000000 */
[----:B------:R-:W-:-:S04]  /*0e50*/  LOP3.LUT P0, RZ, R0, 0x7fffffff, RZ, 0xc0, !PT ;  /* 0x7fffffff00ff7812 */ /* 0x000fc8000780c0ff */
[----:B------:R-:W-:-:S13]  /*0e60*/  PLOP3.LUT P0, PT, P2, P0, PT, 0x2f, 0xf2 ;  /* 0x0000000000f2781c */ /* 0x000fda0001700577 */
[----:B------:R-:W-:Y:S05]  /*0e70*/  @P0 BRA `(.L_x_9) ;  /* 0x0000000400180947 */ /* 0x000fea0003800000 */
[----:B------:R-:W-:-:S04]  /*0e80*/  LOP3.LUT P0, RZ, R3, 0x7fffffff, RZ, 0xc0, !PT ;  /* 0x7fffffff03ff7812 */ /* 0x000fc8000780c0ff */
[----:B------:R-:W-:-:S13]  /*0e90*/  PLOP3.LUT P0, PT, P1, P0, PT, 0x2f, 0xf2 ;  /* 0x0000000000f2781c */ /* 0x000fda0000f00577 */
[----:B------:R-:W-:Y:S05]  /*0ea0*/  @P0 BRA `(.L_x_10) ;  /* 0x0000000400000947 */ /* 0x000fea0003800000 */
[----:B------:R-:W-:Y:S02]  /*0eb0*/  ISETP.GE.AND P0, PT, R7, RZ, PT ;  /* 0x000000ff0700720c */ /* 0x000fe40003f06270 */
[----:B------:R-:W-:-:S11]  /*0ec0*/  ISETP.GE.AND P1, PT, R8, RZ, PT ;  /* 0x000000ff0800720c */ /* 0x000fd60003f26270 */
[----:B------:R-:W-:Y:S02]  /*0ed0*/  @P0 IMAD.MOV.U32 R6, RZ, RZ, RZ ;  /* 0x000000ffff060224 */ /* 0x000fe400078e00ff */
[----:B------:R-:W-:Y:S01]  /*0ee0*/  @!P0 FFMA R0, R0, 1.84467440737095516160e+19, RZ ;  /* 0x5f80000000008823 */ /* 0x000fe200000000ff */
[----:B------:R-:W-:Y:S02]  /*0ef0*/  @!P0 IMAD.MOV.U32 R6, RZ, RZ, -0x40 ;  /* 0xffffffc0ff068424 */ /* 0x000fe400078e00ff */
[----:B------:R-:W-:Y:S02]  /*0f00*/  @!P1 FFMA R3, R3, 1.84467440737095516160e+19, RZ ;  /* 0x5f80000003039823 */ /* 0x000fe400000000ff */
[----:B------:R-:W-:-:S07]  /*0f10*/  @!P1 VIADD R6, R6, 0x40 ;  /* 0x0000004006069836 */ /* 0x000fce0000000000 */
.L_x_6:
[----:B------:R-:W-:Y:S01]  /*0f20*/  LEA R8, R12, 0xc0800000, 0x17 ;  /* 0xc08000000c087811 */ /* 0x000fe200078eb8ff */
[----:B------:R-:W-:Y:S04]  /*0f30*/  BSSY.RECONVERGENT B2, `(.L_x_11) ;  /* 0x0000036000027945 */ /* 0x000fe80003800200 */
[----:B------:R-:W-:Y:S02]  /*0f40*/  IMAD.IADD R8, R3, 0x1, -R8 ;  /* 0x0000000103087824 */ /* 0x000fe400078e0a08 */
[----:B------:R-:W-:Y:S02]  /*0f50*/  VIADD R3, R10, 0xffffff81 ;  /* 0xffffff810a037836 */ /* 0x000fe40000000000 */
[----:B------:R-:W0:Y:S01]  /*0f60*/  MUFU.RCP R7, R8 ;  /* 0x0000000800077308 */ /* 0x000e220000001000 */
[----:B------:R-:W-:Y:S01]  /*0f70*/  FADD.FTZ R9, -R8, -RZ ;  /* 0x800000ff08097221 */ /* 0x000fe20000010100 */
[----:B------:R-:W-:-:S03]  /*0f80*/  IMAD R0, R3, -0x800000, R0 ;  /* 0xff80000003007824 */ /* 0x000fc600078e0200 */
[----:B0-----:R-:W-:-:S04]  /*0f90*/  FFMA R10, R7, R9, 1 ;  /* 0x3f800000070a7423 */ /* 0x001fc80000000009 */
[----:B------:R-:W-:-:S04]  /*0fa0*/  FFMA R14, R7, R10, R7 ;  /* 0x0000000a070e7223 */ /* 0x000fc80000000007 */
[----:B------:R-:W-:-:S04]  /*0fb0*/  FFMA R7, R0, R14, RZ ;  /* 0x0000000e00077223 */ /* 0x000fc800000000ff */
[----:B------:R-:W-:-:S04]  /*0fc0*/  FFMA R10, R9, R7, R0 ;  /* 0x00000007090a7223 */ /* 0x000fc80000000000 */
[----:B------:R-:W-:Y:S01]  /*0fd0*/  FFMA R11, R14, R10, R7 ;  /* 0x0000000a0e0b7223 */ /* 0x000fe20000000007 */
[----:B------:R-:W-:-:S03]  /*0fe0*/  IADD3 R7, PT, PT, R3, 0x7f, -R12 ;  /* 0x0000007f03077810 */ /* 0x000fc60007ffe80c */
[----:B------:R-:W-:Y:S02]  /*0ff0*/  FFMA R10, R9, R11, R0 ;  /* 0x0000000b090a7223 */ /* 0x000fe40000000000 */
[----:B------:R-:W-:Y:S02]  /*1000*/  IMAD.IADD R7, R7, 0x1, R6 ;  /* 0x0000000107077824 */ /* 0x000fe400078e0206 */
[----:B------:R-:W-:-:S05]  /*1010*/  FFMA R0, R14, R10, R11 ;  /* 0x0000000a0e007223 */ /* 0x000fca000000000b */
[----:B------:R-:W-:-:S04]  /*1020*/  SHF.R.U32.HI R3, RZ, 0x17, R0 ;  /* 0x00000017ff037819 */ /* 0x000fc80000011600 */
[----:B------:R-:W-:-:S05]  /*1030*/  LOP3.LUT R3, R3, 0xff, RZ, 0xc0, !PT ;  /* 0x000000ff03037812 */ /* 0x000fca00078ec0ff */
[----:B------:R-:W-:-:S04]  /*1040*/  IMAD.IADD R9, R3, 0x1, R7 ;  /* 0x0000000103097824 */ /* 0x000fc800078e0207 */
[----:B------:R-:W-:-:S05]  /*1050*/  VIADD R3, R9, 0xffffffff ;  /* 0xffffffff09037836 */ /* 0x000fca0000000000 */
[----:B------:R-:W-:-:S13]  /*1060*/  ISETP.GE.U32.AND P0, PT, R3, 0xfe, PT ;  /* 0x000000fe0300780c */ /* 0x000fda0003f06070 */
[----:B------:R-:W-:Y:S05]  /*1070*/  @!P0 BRA `(.L_x_12) ;  /* 0x0000000000808947 */ /* 0x000fea0003800000 */
[----:B------:R-:W-:-:S13]  /*1080*/  ISETP.GT.AND P0, PT, R9, 0xfe, PT ;  /* 0x000000fe0900780c */ /* 0x000fda0003f04270 */
[----:B------:R-:W-:Y:S05]  /*1090*/  @P0 BRA `(.L_x_13) ;  /* 0x00000000006c0947 */ /* 0x000fea0003800000 */
[----:B------:R-:W-:-:S13]  /*10a0*/  ISETP.GE.AND P0, PT, R9, 0x1, PT ;  /* 0x000000010900780c */ /* 0x000fda0003f06270 */
[----:B------:R-:W-:Y:S05]  /*10b0*/  @P0 BRA `(.L_x_14) ;  /* 0x0000000000740947 */ /* 0x000fea0003800000 */
[----:B------:R-:W-:Y:S02]  /*10c0*/  ISETP.GE.AND P0, PT, R9, -0x18, PT ;  /* 0xffffffe80900780c */ /* 0x000fe40003f06270 */
[----:B------:R-:W-:-:S11]  /*10d0*/  LOP3.LUT R0, R0, 0x80000000, RZ, 0xc0, !PT ;  /* 0x8000000000007812 */ /* 0x000fd600078ec0ff */
[----:B------:R-:W-:Y:S05]  /*10e0*/  @!P0 BRA `(.L_x_14) ;  /* 0x0000000000688947 */ /* 0x000fea0003800000 */
[CCC-:B------:R-:W-:Y:S01]  /*10f0*/  FFMA.RZ R3, R14.reuse, R10.reuse, R11.reuse ;  /* 0x0000000a0e037223 */ /* 0x1c0fe2000000c00b */
[C---:B------:R-:W-:Y:S02]  /*1100*/  VIADD R8, R9.reuse, 0x20 ;  /* 0x0000002009087836 */ /* 0x040fe40000000000 */
[CCC-:B------:R-:W-:Y:S01]  /*1110*/  FFMA.RM R6, R14.reuse, R10.reuse, R11.reuse ;  /* 0x0000000a0e067223 */ /* 0x1c0fe2000000400b */
[----:B------:R-:W-:Y:S02]  /*1120*/  ISETP.NE.AND P2, PT, R9, RZ, PT ;  /* 0x000000ff0900720c */ /* 0x000fe40003f45270 */
[----:B------:R-:W-:Y:S01]  /*1130*/  LOP3.LUT R7, R3, 0x7fffff, RZ, 0xc0, !PT ;  /* 0x007fffff03077812 */ /* 0x000fe200078ec0ff */
[----:B------:R-:W-:Y:S01]  /*1140*/  FFMA.RP R3, R14, R10, R11 ;  /* 0x0000000a0e037223 */ /* 0x000fe2000000800b */
[----:B------:R-:W-:Y:S01]  /*1150*/  ISETP.NE.AND P1, PT, R9, RZ, PT ;  /* 0x000000ff0900720c */ /* 0x000fe20003f25270 */
[----:B------:R-:W-:Y:S01]  /*1160*/  IMAD.MOV R9, RZ, RZ, -R9 ;  /* 0x000000ffff097224 */ /* 0x000fe200078e0a09 */
[----:B------:R-:W-:-:S02]  /*1170*/  LOP3.LUT R7, R7, 0x800000, RZ, 0xfc, !PT ;  /* 0x0080000007077812 */ /* 0x000fc400078efcff */
[----:B------:R-:W-:Y:S02]  /*1180*/  FSETP.NEU.FTZ.AND P0, PT, R3, R6, PT ;  /* 0x000000060300720b */ /* 0x000fe40003f1d000 */
[----:B------:R-:W-:Y:S02]  /*1190*/  SHF.L.U32 R8, R7, R8, RZ ;  /* 0x0000000807087219 */ /* 0x000fe400000006ff */
[----:B------:R-:W-:Y:S02]  /*11a0*/  SEL R6, R9, RZ, P2 ;  /* 0x000000ff09067207 */ /* 0x000fe40001000000 */
[----:B------:R-:W-:Y:S02]  /*11b0*/  ISETP.NE.AND P1, PT, R8, RZ, P1 ;  /* 0x000000ff0800720c */ /* 0x000fe40000f25270 */
[----:B------:R-:W-:Y:S02]  /*11c0*/  SHF.R.U32.HI R6, RZ, R6, R7 ;  /* 0x00000006ff067219 */ /* 0x000fe40000011607 */
[----:B------:R-:W-:-:S02]  /*11d0*/  PLOP3.LUT P0, PT, P0, P1, PT, 0xf8, 0x8f ;  /* 0x00000000008f781c */ /* 0x000fc40000703f70 */
[----:B------:R-:W-:Y:S02]  /*11e0*/  SHF.R.U32.HI R8, RZ, 0x1, R6 ;  /* 0x00000001ff087819 */ /* 0x000fe40000011606 */
[----:B------:R-:W-:-:S04]  /*11f0*/  SEL R3, RZ, 0x1, !P0 ;  /* 0x00000001ff037807 */ /* 0x000fc80004000000 */
[----:B------:R-:W-:-:S04]  /*1200*/  LOP3.LUT R3, R3, 0x1, R8, 0xf8, !PT ;  /* 0x0000000103037812 */ /* 0x000fc800078ef808 */
[----:B------:R-:W-:-:S05]  /*1210*/  LOP3.LUT R3, R3, R6, RZ, 0xc0, !PT ;  /* 0x0000000603037212 */ /* 0x000fca00078ec0ff */
[----:B------:R-:W-:-:S05]  /*1220*/  IMAD.IADD R3, R8, 0x1, R3 ;  /* 0x0000000108037824 */ /* 0x000fca00078e0203 */
[----:B------:R-:W-:Y:S01]  /*1230*/  LOP3.LUT R0, R3, R0, RZ, 0xfc, !PT ;  /* 0x0000000003007212 */ /* 0x000fe200078efcff */
[----:B------:R-:W-:Y:S06]  /*1240*/  BRA `(.L_x_14) ;  /* 0x0000000000107947 */ /* 0x000fec0003800000 */
.L_x_13:
[----:B------:R-:W-:-:S04]  /*1250*/  LOP3.LUT R0, R0, 0x80000000, RZ, 0xc0, !PT ;  /* 0x8000000000007812 */ /* 0x000fc800078ec0ff */
[----:B------:R-:W-:Y:S01]  /*1260*/  LOP3.LUT R0, R0, 0x7f800000, RZ, 0xfc, !PT ;  /* 0x7f80000000007812 */ /* 0x000fe200078efcff */
[----:B------:R-:W-:Y:S06]  /*1270*/  BRA `(.L_x_14) ;  /* 0x0000000000047947 */ /* 0x000fec0003800000 */
.L_x_12:
[----:B------:R-:W-:-:S07]  /*1280*/  IMAD R0, R7, 0x800000, R0 ;  /* 0x0080000007007824 */ /* 0x000fce00078e0200 */
.L_x_14:
[----:B------:R-:W-:Y:S05]  /*1290*/  BSYNC.RECONVERGENT B2 ;  /* 0x0000000000027941 */ /* 0x000fea0003800200 */
.L_x_11:
[----:B------:R-:W-:Y:S05]  /*12a0*/  BRA `(.L_x_15) ;  /* 0x0000000000207947 */ /* 0x000fea0003800000 */
.L_x_10:
[----:B------:R-:W-:-:S04]  /*12b0*/  LOP3.LUT R0, R3, 0x80000000, R0, 0x48, !PT ;  /* 0x8000000003007812 */ /* 0x000fc800078e4800 */
[----:B------:R-:W-:Y:S01]  /*12c0*/  LOP3.LUT R0, R0, 0x7f800000, RZ, 0xfc, !PT ;  /* 0x7f80000000007812 */ /* 0x000fe200078efcff */
[----:B------:R-:W-:Y:S06]  /*12d0*/  BRA `(.L_x_15) ;  /* 0x0000000000147947 */ /* 0x000fec0003800000 */
.L_x_9:
[----:B------:R-:W-:Y:S01]  /*12e0*/  LOP3.LUT R0, R3, 0x80000000, R0, 0x48, !PT ;  /* 0x8000000003007812 */ /* 0x000fe200078e4800 */
[----:B------:R-:W-:Y:S06]  /*12f0*/  BRA `(.L_x_15) ;  /* 0x00000000000c7947 */ /* 0x000fec0003800000 */
.L_x_8:
[----:B------:R-:W0:Y:S01]  /*1300*/  MUFU.RSQ R0, -QNAN ;  /* 0xffc0000000007908 */ /* 0x000e220000001400 */
[----:B------:R-:W-:Y:S05]  /*1310*/  BRA `(.L_x_15) ;  /* 0x0000000000047947 */ /* 0x000fea0003800000 */
.L_x_7:
[----:B------:R-:W-:-:S07]  /*1320*/  FADD.FTZ R0, R0, R3 ;  /* 0x0000000300007221 */ /* 0x000fce0000010000 */
.L_x_15:
[----:B------:R-:W-:Y:S05]  /*1330*/  BSYNC.RECONVERGENT B1 ;  /* 0x0000000000017941 */ /* 0x000fea0003800200 */
.L_x_5:
[----:B------:R-:W-:Y:S02]  /*1340*/  IMAD.MOV.U32 R6, RZ, RZ, R4 ;  /* 0x000000ffff067224 */ /* 0x000fe400078e0004 */
[----:B------:R-:W-:-:S04]  /*1350*/  IMAD.MOV.U32 R7, RZ, RZ, 0x0 ;  /* 0x00000000ff077424 */ /* 0x000fc800078e00ff */
[----:B0-----:R-:W-:Y:S05]  /*1360*/  RET.REL.NODEC R6 `(_Z22drawHullVerticesKernelPfS_iP3RGBiiffff) ;  /* 0xffffffec06247950 */ /* 0x001fea0003c3ffff */
.L_x_16:
[----:B------:R-:W-:-:S00]  /*1370*/  BRA `(.L_x_16) ;  /* 0xfffffffc00fc7947 */ /* 0x000fc0000383ffff */
[----:B------:R-:W-:-:S00]  /*1380*/  NOP ;  /* 0x0000000000007918 */ /* 0x000fc00000000000 */
[----:B------:R-:W-:-:S00]  /*1390*/  NOP ;  /* 0x0000000000007918 */ /* 0x000fc00000000000 */
[----:B------:R-:W-:-:S00]  /*13a0*/  NOP ;  /* 0x0000000000007918 */ /* 0x000fc00000000000 */
[----:B------:R-:W-:-:S00]  /*13b0*/  NOP ;  /* 0x0000000000007918 */ /* 0x000fc00000000000 */
[----:B------:R-:W-:-:S00]  /*13c0*/  NOP ;  /* 0x0000000000007918 */ /* 0x000fc00000000000 */
[----:B------:R-:W-:-:S00]  /*13d0*/  NOP ;  /* 0x0000000000007918 */ /* 0x000fc00000000000 */
[----:B------:R-:W-:-:S00]  /*13e0*/  NOP ;  /* 0x0000000000007918 */ /* 0x000fc00000000000 */
[----:B------:R-:W-:-:S00]  /*13f0*/  NOP ;  /* 0x0000000000007918 */ /* 0x000fc00000000000 */
.L_x_54:


//--------------------- .text._Z19drawHullEdgesKernelPfS_iP3RGBiiffff --------------------------
	.section	.text._Z19drawHullEdgesKernelPfS_iP3RGBiiffff,"ax",@progbits
	.align	128
        .global         _Z19drawHullEdgesKernelPfS_iP3RGBiiffff
        .type           _Z19drawHullEdgesKernelPfS_iP3RGBiiffff,@function
        .size           _Z19drawHullEdgesKernelPfS_iP3RGBiiffff,(.L_x_55 - _Z19drawHullEdgesKernelPfS_iP3RGBiiffff)
        .other          _Z19drawHullEdgesKernelPfS_iP3RGBiiffff,@"STO_CUDA_ENTRY STV_DEFAULT"
_Z19drawHullEdgesKernelPfS_iP3RGBiiffff:
.text._Z19drawHullEdgesKernelPfS_iP3RGBiiffff:
[----:B------:R-:W-:Y:S01]  /*0000*/  LDC R1, c[0x0][0x37c] ;  /* 0x0000df00ff017b82 */ /* 0x000fe20000000800 */
[----:B------:R-:W0:Y:S07]  /*0010*/  S2R R0, SR_TID.X ;  /* 0x0000000000007919 */ /* 0x000e2e0000002100 */
[----:B------:R-:W0:Y:S08]  /*0020*/  S2UR UR4, SR_CTAID.X ;  /* 0x00000000000479c3 */ /* 0x000e300000002500 */
[----:B------:R-:W0:Y:S08]  /*0030*/  LDC R9, c[0x0][0x360] ;  /* 0x0000d800ff097b82 */ /* 0x000e300000000800 */
[----:B------:R-:W1:Y:S01]  /*0040*/  LDC R8, c[0x0][0x390] ;  /* 0x0000e400ff087b82 */ /* 0x000e620000000800 */
[----:B0-----:R-:W-:-:S05]  /*0050*/  IMAD R9, R9, UR4, R0 ;  /* 0x0000000409097c24 */ /* 0x001fca000f8e0200 */
[----:B-1----:R-:W-:-:S13]  /*0060*/  ISETP.GE.AND P0, PT, R9, R8, PT ;  /* 0x000000080900720c */ /* 0x002fda0003f06270 */
[----:B------:R-:W-:Y:S05]  /*0070*/  @P0 EXIT ;  /* 0x000000000000094d */ /* 0x000fea0003800000 */
[----:B------:R-:W-:Y:S01]  /*0080*/  IABS R7, R8 ;  /* 0x0000000800077213 */ /* 0x000fe20000000000 */
[----:B------:R-:W-:Y:S01]  /*0090*/  VIADD R0, R9, 0x1 ;  /* 0x0000000109007836 */ /* 0x000fe20000000000 */
[----:B------:R-:W0:Y:S01]  /*00a0*/  LDCU.64 UR6, c[0x0][0x358] ;  /* 0x00006b00ff0677ac */ /* 0x000e220008000a00 */
[----:B------:R-:W1:Y:S01]  /*00b0*/  LDC.64 R12, c[0x0][0x388] ;  /* 0x0000e200ff0c7b82 */ /* 0x000e620000000a00 */
[----:B------:R-:W2:Y:S02]  /*00c0*/  I2F.RP R4, R7 ;  /* 0x0000000700047306 */ /* 0x000ea40000209400 */
[----:B------:R-:W-:-:S05]  /*00d0*/  ISETP.GE.AND P2, PT, R0, RZ, PT ;  /* 0x000000ff0000720c */ /* 0x000fca0003f46270 */
[----:B------:R-:W3:Y:S01]  /*00e0*/  LDC.64 R14, c[0x0][0x3a8] ;  /* 0x0000ea00ff0e7b82 */ /* 0x000ee20000000a00 */
[----:B--2---:R-:W2:Y:S02]  /*00f0*/  MUFU.RCP R4, R4 ;  /* 0x0000000400047308 */ /* 0x004ea40000001000 */
[----:B--2---:R-:W-:-:S06]  /*0100*/  VIADD R2, R4, 0xffffffe ;  /* 0x0ffffffe04027836 */ /* 0x004fcc0000000000 */
[----:B------:R2:W4:Y:S02]  /*0110*/  F2I.FTZ.U32.TRUNC.NTZ R3, R2 ;  /* 0x0000000200037305 */ /* 0x000524000021f000 */
[----:B--2---:R-:W-:Y:S02]  /*0120*/  IMAD.MOV.U32 R2, RZ, RZ, RZ ;  /* 0x000000ffff027224 */ /* 0x004fe400078e00ff */
[----:B----4-:R-:W-:-:S04]  /*0130*/  IMAD.MOV R6, RZ, RZ, -R3 ;  /* 0x000000ffff067224 */ /* 0x010fc800078e0a03 */
[----:B------:R-:W-:Y:S01]  /*0140*/  IMAD R5, R6, R7, RZ ;  /* 0x0000000706057224 */ /* 0x000fe200078e02ff */
[----:B------:R-:W-:-:S03]  /*0150*/  IABS R6, R0 ;  /* 0x0000000000067213 */ /* 0x000fc60000000000 */
[----:B------:R-:W-:-:S06]  /*0160*/  IMAD.HI.U32 R3, R3, R5, R2 ;  /* 0x0000000503037227 */ /* 0x000fcc00078e0002 */
[----:B------:R-:W-:-:S04]  /*0170*/  IMAD.HI.U32 R3, R3, R6, RZ ;  /* 0x0000000603037227 */ /* 0x000fc800078e00ff */
[----:B------:R-:W-:-:S04]  /*0180*/  IMAD.MOV R3, RZ, RZ, -R3 ;  /* 0x000000ffff037224 */ /* 0x000fc800078e0a03 */
[C---:B------:R-:W-:Y:S02]  /*0190*/  IMAD R6, R7.reuse, R3, R6 ;  /* 0x0000000307067224 */ /* 0x040fe400078e0206 */
[----:B------:R-:W2:Y:S03]  /*01a0*/  LDC.64 R2, c[0x0][0x380] ;  /* 0x0000e000ff027b82 */ /* 0x000ea60000000a00 */
[----:B------:R-:W-:-:S13]  /*01b0*/  ISETP.GT.U32.AND P0, PT, R7, R6, PT ;  /* 0x000000060700720c */ /* 0x000fda0003f04070 */
[----:B------:R-:W-:Y:S01]  /*01c0*/  @!P0 IMAD.IADD R6, R6, 0x1, -R7 ;  /* 0x0000000106068824 */ /* 0x000fe200078e0a07 */
[----:B------:R-:W-:-:S04]  /*01d0*/  ISETP.NE.AND P0, PT, R8, RZ, PT ;  /* 0x000000ff0800720c */ /* 0x000fc80003f05270 */
[----:B------:R-:W-:Y:S01]  /*01e0*/  ISETP.GT.U32.AND P1, PT, R7, R6, PT ;  /* 0x000000060700720c */ /* 0x000fe20003f24070 */
[----:B--2---:R-:W-:-:S06]  /*01f0*/  IMAD.WIDE R4, R9, 0x4, R2 ;  /* 0x0000000409047825 */ /* 0x004fcc00078e0202 */
[----:B0-----:R0:W2:Y:S06]  /*0200*/  LDG.E R5, desc[UR6][R4.64] ;  /* 0x0000000604057981 */ /* 0x0010ac000c1e1900 */
[----:B------:R-:W-:-:S05]  /*0210*/  @!P1 IADD3 R6, PT, PT, R6, -R7, RZ ;  /* 0x8000000706069210 */ /* 0x000fca0007ffe0ff */
[----:B------:R-:W-:Y:S01]  /*0220*/  @!P2 IMAD.MOV R6, RZ, RZ, -R6 ;  /* 0x000000ffff06a224 */ /* 0x000fe200078e0a06 */
[----:B------:R-:W-:Y:S01]  /*0230*/  @!P0 LOP3.LUT R6, RZ, R8, RZ, 0x33, !PT ;  /* 0x00000008ff068212 */ /* 0x000fe200078e33ff */
[----:B-1----:R-:W-:-:S04]  /*0240*/  IMAD.WIDE R8, R9, 0x4, R12 ;  /* 0x0000000409087825 */ /* 0x002fc800078e020c */
[C---:B------:R-:W-:Y:S01]  /*0250*/  IMAD.WIDE R12, R6.reuse, 0x4, R12 ;  /* 0x00000004060c7825 */ /* 0x040fe200078e020c */
[----:B------:R-:W5:Y:S03]  /*0260*/  LDG.E R11, desc[UR6][R8.64] ;  /* 0x00000006080b7981 */ /* 0x000f66000c1e1900 */
[----:B------:R-:W-:Y:S02]  /*0270*/  IMAD.WIDE R2, R6, 0x4, R2 ;  /* 0x0000000406027825 */ /* 0x000fe400078e0202 */
[----:B------:R-:W5:Y:S02]  /*0280*/  LDG.E R6, desc[UR6][R12.64] ;  /* 0x000000060c067981 */ /* 0x000f64000c1e1900 */
[----:B---3--:R-:W-:Y:S01]  /*0290*/  FADD R7, -R14, R15 ;  /* 0x0000000f0e077221 */ /* 0x008fe20000000100 */
[----:B------:R-:W-:Y:S01]  /*02a0*/  BSSY.RECONVERGENT B0, `(.L_x_17) ;  /* 0x0000010000007945 */ /* 0x000fe20003800200 */
[----:B------:R1:W5:Y:S02]  /*02b0*/  LDG.E R3, desc[UR6][R2.64] ;  /* 0x0000000602037981 */ /* 0x000364000c1e1900 */
[----:B0-----:R-:W0:Y:S02]  /*02c0*/  MUFU.RCP R4, R7 ;  /* 0x0000000700047308 */ /* 0x001e240000001000 */
[----:B0-----:R-:W-:-:S04]  /*02d0*/  FFMA R15, -R7, R4, 1 ;  /* 0x3f800000070f7423 */ /* 0x001fc80000000104 */
[----:B------:R-:W-:Y:S01]  /*02e0*/  FFMA R15, R4, R15, R4 ;  /* 0x0000000f040f7223 */ /* 0x000fe20000000004 */
[----:B--2---:R-:W-:-:S04]  /*02f0*/  FADD R0, R5, -R14 ;  /* 0x8000000e05007221 */ /* 0x004fc80000000000 */
[----:B------:R-:W0:Y:S01]  /*0300*/  FCHK P0, R0, R7 ;  /* 0x0000000700007302 */ /* 0x000e220000000000 */
[----:B------:R-:W-:-:S04]  /*0310*/  FFMA R4, R0, R15, RZ ;  /* 0x0000000f00047223 */ /* 0x000fc800000000ff */
[----:B-1----:R-:W-:-:S04]  /*0320*/  FFMA R2, -R7, R4, R0 ;  /* 0x0000000407027223 */ /* 0x002fc80000000100 */
[----:B------:R-:W-:Y:S01]  /*0330*/  FFMA R15, R15, R2, R4 ;  /* 0x000000020f0f7223 */ /* 0x000fe20000000004 */
[----:B0-----:R-:W-:Y:S06]  /*0340*/  @!P0 BRA `(.L_x_18) ;  /* 0x0000000000148947 */ /* 0x001fec0003800000 */
[----:B------:R-:W-:Y:S01]  /*0350*/  IMAD.MOV.U32 R4, RZ, RZ, R0 ;  /* 0x000000ffff047224 */ /* 0x000fe200078e0000 */
[----:B------:R-:W-:Y:S01]  /*0360*/  MOV R12, 0x390 ;  /* 0x00000390000c7802 */ /* 0x000fe20000000f00 */
[----:B------:R-:W-:-:S07]  /*0370*/  IMAD.MOV.U32 R5, RZ, RZ, R7 ;  /* 0x000000ffff057224 */ /* 0x000fce00078e0007 */
[----:B-----5:R-:W-:Y:S05]  /*0380*/  CALL.REL.NOINC `($__internal_1_$__cuda_sm3x_div_rn_noftz_f32_slowpath) ;  /* 0x0000000c00107944 */ /* 0x020fea0003c00000 */
[----:B------:R-:W-:-:S07]  /*0390*/  IMAD.MOV.U32 R15, RZ, RZ, R5 ;  /* 0x000000ffff0f7224 */ /* 0x000fce00078e0005 */
.L_x_18:
[----:B------:R-:W-:Y:S05]  /*03a0*/  BSYNC.RECONVERGENT B0 ;  /* 0x0000000000007941 */ /* 0x000fea0003800200 */
.L_x_17:
[----:B------:R-:W0:Y:S01]  /*03b0*/  LDC.64 R8, c[0x0][0x3b0] ;  /* 0x0000ec00ff087b82 */ /* 0x000e220000000a00 */
[----:B------:R-:W1:Y:S01]  /*03c0*/  LDCU UR4, c[0x0][0x3a0] ;  /* 0x00007400ff0477ac */ /* 0x000e620008000800 */
[----:B------:R-:W-:Y:S01]  /*03d0*/  BSSY.RECONVERGENT B0, `(.L_x_19) ;  /* 0x0000013000007945 */ /* 0x000fe20003800200 */
[----:B-1----:R-:W-:Y:S01]  /*03e0*/  UIADD3 UR4, UPT, UPT, UR4, -0x1, URZ ;  /* 0xffffffff04047890 */ /* 0x002fe2000fffe0ff */
[----:B0-----:R-:W-:Y:S01]  /*03f0*/  FADD R9, -R8, R9 ;  /* 0x0000000908097221 */ /* 0x001fe20000000100 */
[----:B-----5:R-:W-:-:S04]  /*0400*/  FADD R2, R11, -R8 ;  /* 0x800000080b027221 */ /* 0x020fc80000000000 */
[----:B------:R-:W-:Y:S01]  /*0410*/  I2FP.F32.S32 R8, UR4 ;  /* 0x0000000400087c45 */ /* 0x000fe20008201400 */
[----:B------:R-:W0:Y:S04]  /*0420*/  MUFU.RCP R0, R9 ;  /* 0x0000000900007308 */ /* 0x000e280000001000 */
[----:B------:R-:W-:-:S04]  /*0430*/  FMUL R15, R8, R15 ;  /* 0x0000000f080f7220 */ /* 0x000fc80000400000 */
[----:B------:R-:W1:Y:S01]  /*0440*/  FCHK P0, R2, R9 ;  /* 0x0000000902007302 */ /* 0x000e620000000000 */
[----:B0-----:R-:W-:-:S04]  /*0450*/  FFMA R5, -R9, R0, 1 ;  /* 0x3f80000009057423 */ /* 0x001fc80000000100 */
[----:B------:R-:W-:-:S03]  /*0460*/  FFMA R5, R0, R5, R0 ;  /* 0x0000000500057223 */ /* 0x000fc60000000000 */
[----:B------:R0:W2:Y:S01]  /*0470*/  F2I.TRUNC.NTZ R0, R15 ;  /* 0x0000000f00007305 */ /* 0x0000a2000020f100 */
[----:B------:R-:W-:-:S04]  /*0480*/  FFMA R4, R2, R5, RZ ;  /* 0x0000000502047223 */ /* 0x000fc800000000ff */
[----:B------:R-:W-:-:S04]  /*0490*/  FFMA R10, -R9, R4, R2 ;  /* 0x00000004090a7223 */ /* 0x000fc80000000102 */
[----:B------:R-:W-:Y:S01]  /*04a0*/  FFMA R5, R5, R10, R4 ;  /* 0x0000000a05057223 */ /* 0x000fe20000000004 */
[----:B01----:R-:W-:Y:S06]  /*04b0*/  @!P0 BRA `(.L_x_20) ;  /* 0x0000000000108947 */ /* 0x003fec0003800000 */
[----:B------:R-:W-:Y:S01]  /*04c0*/  IMAD.MOV.U32 R4, RZ, RZ, R2 ;  /* 0x000000ffff047224 */ /* 0x000fe200078e0002 */
[----:B------:R-:W-:Y:S02]  /*04d0*/  MOV R5, R9 ;  /* 0x0000000900057202 */ /* 0x000fe40000000f00 */
[----:B------:R-:W-:-:S07]  /*04e0*/  MOV R12, 0x500 ;  /* 0x00000500000c7802 */ /* 0x000fce0000000f00 */
[----:B--2---:R-:W-:Y:S05]  /*04f0*/  CALL.REL.NOINC `($__internal_1_$__cuda_sm3x_div_rn_noftz_f32_slowpath) ;  /* 0x0000000800b47944 */ /* 0x004fea0003c00000 */
.L_x_20:
[----:B------:R-:W-:Y:S05]  /*0500*/  BSYNC.RECONVERGENT B0 ;  /* 0x0000000000007941 */ /* 0x000fea0003800200 */
.L_x_19:
[----:B------:R-:W0:Y:S01]  /*0510*/  LDCU UR5, c[0x0][0x3a4] ;  /* 0x00007480ff0577ac */ /* 0x000e220008000800 */
[----:B------:R-:W1:Y:S01]  /*0520*/  MUFU.RCP R2, R7 ;  /* 0x0000000700027308 */ /* 0x000e620000001000 */
[----:B------:R-:W-:Y:S01]  /*0530*/  BSSY.RECONVERGENT B0, `(.L_x_21) ;  /* 0x0000015000007945 */ /* 0x000fe20003800200 */
[----:B------:R-:W3:Y:S01]  /*0540*/  LDCU UR8, c[0x0][0x3a8] ;  /* 0x00007500ff0877ac */ /* 0x000ee20008000800 */
[----:B0-----:R-:W-:Y:S01]  /*0550*/  UIADD3 UR4, UPT, UPT, UR5, -0x1, URZ ;  /* 0xffffffff05047890 */ /* 0x001fe2000fffe0ff */
[----:B-1----:R-:W-:Y:S01]  /*0560*/  FFMA R13, -R7, R2, 1 ;  /* 0x3f800000070d7423 */ /* 0x002fe20000000102 */
[----:B---3--:R-:W-:-:S03]  /*0570*/  FADD R12, R3, -UR8 ;  /* 0x80000008030c7e21 */ /* 0x008fc60008000000 */
[----:B------:R-:W-:Y:S01]  /*0580*/  FFMA R2, R2, R13, R2 ;  /* 0x0000000d02027223 */ /* 0x000fe20000000002 */
[----:B------:R-:W-:Y:S01]  /*0590*/  I2FP.F32.S32 R10, UR4 ;  /* 0x00000004000a7c45 */ /* 0x000fe20008201400 */
[----:B------:R-:W-:Y:S02]  /*05a0*/  FCHK P0, R12, R7 ;  /* 0x000000070c007302 */ /* 0x000fe40000000000 */
[----:B------:R-:W-:Y:S02]  /*05b0*/  FFMA R13, R2, R12, RZ ;  /* 0x0000000c020d7223 */ /* 0x000fe400000000ff */
[----:B------:R-:W-:Y:S02]  /*05c0*/  FMUL R5, R10, R5 ;  /* 0x000000050a057220 */ /* 0x000fe40000400000 */
[----:B------:R-:W-:Y:S02]  /*05d0*/  FFMA R4, -R7, R13, R12 ;  /* 0x0000000d07047223 */ /* 0x000fe4000000010c */
[----:B------:R-:W0:Y:S02]  /*05e0*/  F2I.TRUNC.NTZ R11, R5 ;  /* 0x00000005000b7305 */ /* 0x000e24000020f100 */
[----:B------:R-:W-:Y:S01]  /*05f0*/  FFMA R13, R2, R4, R13 ;  /* 0x00000004020d7223 */ /* 0x000fe2000000000d */
[----:B0-----:R-:W-:-:S05]  /*0600*/  LOP3.LUT R3, RZ, R11, RZ, 0x33, !PT ;  /* 0x0000000bff037212 */ /* 0x001fca00078e33ff */
[----:B------:R-:W-:Y:S01]  /*0610*/  VIADD R2, R3, UR5 ;  /* 0x0000000503027c36 */ /* 0x000fe20008000000 */
[----:B------:R-:W-:Y:S06]  /*0620*/  @!P0 BRA `(.L_x_22) ;  /* 0x0000000000148947 */ /* 0x000fec0003800000 */
[----:B------:R-:W-:Y:S01]  /*0630*/  IMAD.MOV.U32 R4, RZ, RZ, R12 ;  /* 0x000000ffff047224 */ /* 0x000fe200078e000c */
[----:B------:R-:W-:Y:S01]  /*0640*/  MOV R12, 0x670 ;  /* 0x00000670000c7802 */ /* 0x000fe20000000f00 */
[----:B------:R-:W-:-:S07]  /*0650*/  IMAD.MOV.U32 R5, RZ, RZ, R7 ;  /* 0x000000ffff057224 */ /* 0x000fce00078e0007 */
[----:B--2---:R-:W-:Y:S05]  /*0660*/  CALL.REL.NOINC `($__internal_1_$__cuda_sm3x_div_rn_noftz_f32_slowpath) ;  /* 0x0000000800587944 */ /* 0x004fea0003c00000 */
[----:B------:R-:W-:-:S07]  /*0670*/  IMAD.MOV.U32 R13, RZ, RZ, R5 ;  /* 0x000000ffff0d7224 */ /* 0x000fce00078e0005 */
.L_x_22:
[----:B------:R-:W-:Y:S05]  /*0680*/  BSYNC.RECONVERGENT B0 ;  /* 0x0000000000007941 */ /* 0x000fea0003800200 */
.L_x_21:
[----:B------:R-:W0:Y:S01]  /*0690*/  LDCU UR4, c[0x0][0x3b0] ;  /* 0x00007600ff0477ac */ /* 0x000e220008000800 */
[----:B------:R-:W1:Y:S01]  /*06a0*/  MUFU.RCP R4, R9 ;  /* 0x0000000900047308 */ /* 0x000e620000001000 */
[----:B------:R-:W-:Y:S01]  /*06b0*/  FMUL R3, R8, R13 ;  /* 0x0000000d08037220 */ /* 0x000fe20000400000 */
[----:B------:R-:W-:Y:S06]  /*06c0*/  BSSY.RECONVERGENT B0, `(.L_x_23) ;  /* 0x000000e000007945 */ /* 0x000fec0003800200 */
[----:B------:R-:W-:Y:S01]  /*06d0*/  F2I.TRUNC.NTZ R3, R3 ;  /* 0x0000000300037305 */ /* 0x000fe2000020f100 */
[----:B0-----:R-:W-:Y:S01]  /*06e0*/  FADD R8, R6, -UR4 ;  /* 0x8000000406087e21 */ /* 0x001fe20008000000 */
[----:B-1----:R-:W-:-:S06]  /*06f0*/  FFMA R5, -R9, R4, 1 ;  /* 0x3f80000009057423 */ /* 0x002fcc0000000104 */
[----:B------:R-:W0:Y:S01]  /*0700*/  FCHK P0, R8, R9 ;  /* 0x0000000908007302 */ /* 0x000e220000000000 */
[----:B------:R-:W-:-:S04]  /*0710*/  FFMA R4, R4, R5, R4 ;  /* 0x0000000504047223 */ /* 0x000fc80000000004 */
[----:B------:R-:W-:-:S04]  /*0720*/  FFMA R5, R4, R8, RZ ;  /* 0x0000000804057223 */ /* 0x000fc800000000ff */
[----:B------:R-:W-:-:S04]  /*0730*/  FFMA R6, -R9, R5, R8 ;  /* 0x0000000509067223 */ /* 0x000fc80000000108 */
[----:B------:R-:W-:Y:S01]  /*0740*/  FFMA R5, R4, R6, R5 ;  /* 0x0000000604057223 */ /* 0x000fe20000000005 */
[----:B0-----:R-:W-:Y:S06]  /*0750*/  @!P0 BRA `(.L_x_24) ;  /* 0x0000000000108947 */ /* 0x001fec0003800000 */
[----:B------:R-:W-:Y:S01]  /*0760*/  IMAD.MOV.U32 R4, RZ, RZ, R8 ;  /* 0x000000ffff047224 */ /* 0x000fe200078e0008 */
[----:B------:R-:W-:Y:S02]  /*0770*/  MOV R5, R9 ;  /* 0x0000000900057202 */ /* 0x000fe40000000f00 */
[----:B------:R-:W-:-:S07]  /*0780*/  MOV R12, 0x7a0 ;  /* 0x000007a0000c7802 */ /* 0x000fce0000000f00 */
[----:B--2---:R-:W-:Y:S05]  /*0790*/  CALL.REL.NOINC `($__internal_1_$__cuda_sm3x_div_rn_noftz_f32_slowpath) ;  /* 0x00000008000c7944 */ /* 0x004fea0003c00000 */
.L_x_24:
[----:B------:R-:W-:Y:S05]  /*07a0*/  BSYNC.RECONVERGENT B0 ;  /* 0x0000000000007941 */ /* 0x000fea0003800200 */
.L_x_23:
[----:B------:R-:W-:Y:S01]  /*07b0*/  FMUL R10, R10, R5 ;  /* 0x000000050a0a7220 */ /* 0x000fe20000400000 */
[----:B--2---:R-:W-:Y:S01]  /*07c0*/  IMAD.IADD R4, R3, 0x1, -R0 ;  /* 0x0000000103047824 */ /* 0x004fe200078e0a00 */
[----:B------:R-:W0:Y:S04]  /*07d0*/  LDCU UR4, c[0x0][0x3a4] ;  /* 0x00007480ff0477ac */ /* 0x000e280008000800 */
[----:B------:R-:W1:Y:S01]  /*07e0*/  F2I.TRUNC.NTZ R10, R10 ;  /* 0x0000000a000a7305 */ /* 0x000e62000020f100 */
[----:B------:R-:W-:Y:S01]  /*07f0*/  IABS R6, R4 ;  /* 0x0000000400067213 */ /* 0x000fe20000000000 */
[----:B-1----:R-:W-:Y:S01]  /*0800*/  IMAD.IADD R5, R11, 0x1, -R10 ;  /* 0x000000010b057824 */ /* 0x002fe200078e0a0a */
[----:B------:R-:W-:-:S04]  /*0810*/  LOP3.LUT R9, RZ, R10, RZ, 0x33, !PT ;  /* 0x0000000aff097212 */ /* 0x000fc800078e33ff */
[----:B------:R-:W-:Y:S01]  /*0820*/  IABS R7, R5 ;  /* 0x0000000500077213 */ /* 0x000fe20000000000 */
[----:B0-----:R-:W-:-:S04]  /*0830*/  VIADD R9, R9, UR4 ;  /* 0x0000000409097c36 */ /* 0x001fc80008000000 */
[----:B------:R-:W-:-:S05]  /*0840*/  IMAD.IADD R8, R7, 0x1, R6 ;  /* 0x0000000107087824 */ /* 0x000fca00078e0206 */
[----:B------:R-:W-:-:S13]  /*0850*/  ISETP.GE.AND P0, PT, R8, RZ, PT ;  /* 0x000000ff0800720c */ /* 0x000fda0003f06270 */
[----:B------:R-:W-:Y:S05]  /*0860*/  @!P0 EXIT ;  /* 0x000000000000894d */ /* 0x000fea0003800000 */
[----:B------:R-:W0:Y:S01]  /*0870*/  LDC.64 R12, c[0x0][0x398] ;  /* 0x0000e600ff0c7b82 */ /* 0x000e220000000a00 */
[----:B------:R-:W-:Y:S01]  /*0880*/  IMAD.MOV.U32 R23, RZ, RZ, 0x1 ;  /* 0x00000001ff177424 */ /* 0x000fe200078e00ff */
[----:B------:R-:W-:Y:S01]  /*0890*/  ISETP.GT.AND P0, PT, R9, R2, PT ;  /* 0x000000020900720c */ /* 0x000fe20003f04270 */
[----:B------:R-:W-:Y:S01]  /*08a0*/  IMAD.MOV.U32 R11, RZ, RZ, RZ ;  /* 0x000000ffff0b7224 */ /* 0x000fe200078e00ff */
[----:B------:R-:W-:Y:S01]  /*08b0*/  ISETP.GT.AND P1, PT, R3, R0, PT ;  /* 0x000000000300720c */ /* 0x000fe20003f24270 */
[----:B------:R-:W1:Y:S01]  /*08c0*/  LDCU.64 UR4, c[0x0][0x3a0] ;  /* 0x00007400ff0477ac */ /* 0x000e620008000a00 */
[----:B------:R-:W-:Y:S02]  /*08d0*/  SEL R22, R23, 0xffffffff, P0 ;  /* 0xffffffff17167807 */ /* 0x000fe40000000000 */
[----:B------:R-:W-:Y:S02]  /*08e0*/  IADD3 R10, PT, PT, -R7, R6, RZ ;  /* 0x00000006070a7210 */ /* 0x000fe40007ffe1ff */
[----:B------:R-:W-:-:S07]  /*08f0*/  SEL R23, R23, 0xffffffff, P1 ;  /* 0xffffffff17177807 */ /* 0x000fce0000800000 */
.L_x_25:
[C---:B------:R-:W-:Y:S01]  /*0900*/  VIADD R14, R2.reuse, 0xffffffff ;  /* 0xffffffff020e7836 */ /* 0x040fe20000000000 */
[----:B-1----:R-:W-:Y:S01]  /*0910*/  ISETP.GT.AND P3, PT, R2, UR5, PT ;  /* 0x0000000502007c0c */ /* 0x002fe2000bf64270 */
[----:B------:R-:W-:Y:S01]  /*0920*/  HFMA2 R26, -RZ, RZ, 0, 1.5199184417724609375e-05 ;  /* 0x000000ffff1a7431 */ /* 0x000fe200000001ff */
[----:B------:R-:W-:Y:S01]  /*0930*/  ISETP.GE.AND P0, PT, R0, UR4, PT ;  /* 0x0000000400007c0c */ /* 0x000fe2000bf06270 */
[----:B------:R-:W-:Y:S01]  /*0940*/  IMAD R19, R14, UR4, RZ ;  /* 0x000000040e137c24 */ /* 0x000fe2000f8e02ff */
[----:B------:R-:W-:Y:S01]  /*0950*/  ISETP.GT.AND P3, PT, R2, RZ, !P3 ;  /* 0x000000ff0200720c */ /* 0x000fe20005f64270 */
[C---:B------:R-:W-:Y:S01]  /*0960*/  VIADD R14, R0.reuse, 0x1 ;  /* 0x00000001000e7836 */ /* 0x040fe20000000000 */
[----:B------:R-:W-:Y:S01]  /*0970*/  ISETP.GT.AND P0, PT, R0, -0x1, !P0 ;  /* 0xffffffff0000780c */ /* 0x000fe20004704270 */
[----:B------:R-:W-:Y:S01]  /*0980*/  IMAD R21, R2, UR4, RZ ;  /* 0x0000000402157c24 */ /* 0x000fe2000f8e02ff */
[----:B------:R-:W-:Y:S01]  /*0990*/  ISETP.GT.AND P2, PT, R0, UR4, PT ;  /* 0x0000000400007c0c */ /* 0x000fe2000bf44270 */
[----:B------:R-:W-:Y:S01]  /*09a0*/  IMAD.MOV.U32 R28, RZ, RZ, 0xff ;  /* 0x000000ffff1c7424 */ /* 0x000fe200078e00ff */
[----:B------:R-:W-:Y:S01]  /*09b0*/  SHF.R.S32.HI R20, RZ, 0x1f, R0 ;  /* 0x0000001fff147819 */ /* 0x000fe20000011400 */
[----:B------:R-:W-:Y:S01]  /*09c0*/  VIADD R25, R21, UR4 ;  /* 0x0000000415197c36 */ /* 0x000fe20008000000 */
[----:B------:R-:W-:-:S02]  /*09d0*/  IADD3 R17, P4, PT, R19, R0, RZ ;  /* 0x0000000013117210 */ /* 0x000fc40007f9e0ff */
[----:B------:R-:W-:Y:S02]  /*09e0*/  PLOP3.LUT P6, PT, P0, P3, PT, 0x80, 0x8 ;  /* 0x000000000008781c */ /* 0x000fe400007c7070 */
[----:B------:R-:W-:Y:S01]  /*09f0*/  ISETP.GT.AND P2, PT, R0, RZ, !P2 ;  /* 0x000000ff0000720c */ /* 0x000fe20005744270 */
[----:B0-----:R-:W-:Y:S01]  /*0a00*/  IMAD.WIDE.U32 R16, R17, 0x3, R12 ;  /* 0x0000000311107825 */ /* 0x001fe200078e000c */
[----:B------:R-:W-:Y:S02]  /*0a10*/  ISETP.GE.AND P1, PT, R14, UR4, PT ;  /* 0x000000040e007c0c */ /* 0x000fe4000bf26270 */
[----:B------:R-:W-:Y:S02]  /*0a20*/  LEA.HI.X.SX32 R14, R19, R20, 0x1, P4 ;  /* 0x00000014130e7211 */ /* 0x000fe400020f0eff */
[----:B------:R-:W-:Y:S02]  /*0a30*/  PLOP3.LUT P5, PT, P2, P3, PT, 0x80, 0x8 ;  /* 0x000000000008781c */ /* 0x000fe400017a7070 */
[----:B------:R-:W-:Y:S01]  /*0a40*/  ISETP.GT.AND P1, PT, R0, -0x2, !P1 ;  /* 0xfffffffe0000780c */ /* 0x000fe20004f24270 */
[----:B------:R-:W-:-:S02]  /*0a50*/  IMAD R15, R14, 0x3, RZ ;  /* 0x000000030e0f7824 */ /* 0x000fc400078e02ff */
[----:B------:R-:W-:Y:S01]  /*0a60*/  IMAD.MOV.U32 R14, RZ, RZ, 0xff ;  /* 0x000000ffff0e7424 */ /* 0x000fe200078e00ff */
[----:B------:R-:W-:Y:S01]  /*0a70*/  PLOP3.LUT P4, PT, P1, P3, PT, 0x80, 0x8 ;  /* 0x000000000008781c */ /* 0x000fe20000f87070 */
[----:B------:R-:W-:Y:S01]  /*0a80*/  IMAD.IADD R17, R17, 0x1, R15 ;  /* 0x0000000111117824 */ /* 0x000fe200078e020f */
[----:B------:R-:W-:Y:S01]  /*0a90*/  ISETP.GE.AND P3, PT, R2, UR5, PT ;  /* 0x0000000502007c0c */ /* 0x000fe2000bf66270 */
[----:B------:R-:W-:-:S03]  /*0aa0*/  @P6 IMAD.IADD R19, R19, 0x1, R0 ;  /* 0x0000000113136824 */ /* 0x000fc600078e0200 */
[----:B------:R-:W-:Y:S01]  /*0ab0*/  ISETP.GT.AND P3, PT, R2, -0x1, !P3 ;  /* 0xffffffff0200780c */ /* 0x000fe20005f64270 */
[----:B------:R-:W-:Y:S01]  /*0ac0*/  @P6 IMAD.WIDE R18, R19, 0x3, R12 ;  /* 0x0000000313126825 */ /* 0x000fe200078e020c */
[----:B------:R0:W-:Y:S04]  /*0ad0*/  @P5 STG.E.U8 desc[UR6][R16.64+-0x2], R14 ;  /* 0xfffffe0e10005986 */ /* 0x0001e8000c101106 */
[----:B------:R-:W-:Y:S04]  /*0ae0*/  @P5 STG.E.U8 desc[UR6][R16.64+-0x3], RZ ;  /* 0xfffffdff10005986 */ /* 0x000fe8000c101106 */
[----:B------:R-:W-:Y:S01]  /*0af0*/  @P5 STG.E.U8 desc[UR6][R16.64+-0x1], RZ ;  /* 0xffffffff10005986 */ /* 0x000fe2000c101106 */
[----:B------:R-:W-:-:S03]  /*0b00*/  IADD3 R15, P5, PT, R21, R0, RZ ;  /* 0x00000000150f7210 */ /* 0x000fc60007fbe0ff */
[----:B------:R-:W-:Y:S01]  /*0b10*/  @P6 STG.E.U8 desc[UR6][R18.64+0x1], R26 ;  /* 0x0000011a12006986 */ /* 0x000fe2000c101106 */
[----:B------:R-:W-:Y:S01]  /*0b20*/  LEA.HI.X.SX32 R24, R21, R20, 0x1, P5 ;  /* 0x0000001415187211 */ /* 0x000fe200028f0eff */
[----:B0-----:R-:W-:Y:S01]  /*0b30*/  IMAD.WIDE.U32 R14, R15, 0x3, R12 ;  /* 0x000000030f0e7825 */ /* 0x001fe200078e000c */
[----:B------:R-:W-:Y:S01]  /*0b40*/  PLOP3.LUT P5, PT, P2, P3, PT, 0x80, 0x8 ;  /* 0x000000000008781c */ /* 0x000fe200017a7070 */
[----:B------:R-:W-:Y:S04]  /*0b50*/  @P6 STG.E.U8 desc[UR6][R18.64], RZ ;  /* 0x000000ff12006986 */ /* 0x000fe8000c101106 */
[----:B------:R0:W-:Y:S01]  /*0b60*/  @P6 STG.E.U8 desc[UR6][R18.64+0x2], RZ ;  /* 0x000002ff12006986 */ /* 0x0001e2000c101106 */
[----:B------:R-:W-:Y:S02]  /*0b70*/  PLOP3.LUT P6, PT, P0, P3, PT, 0x80, 0x8 ;  /* 0x000000000008781c */ /* 0x000fe400007c7070 */
[----:B------:R-:W-:Y:S01]  /*0b80*/  PLOP3.LUT P3, PT, P1, P3, PT, 0x80, 0x8 ;  /* 0x000000000008781c */ /* 0x000fe20000f67070 */
[----:B------:R-:W-:Y:S04]  /*0b90*/  @P4 STG.E.U8 desc[UR6][R16.64+0x4], R28 ;  /* 0x0000041c10004986 */ /* 0x000fe8000c101106 */
[----:B------:R-:W-:Y:S01]  /*0ba0*/  @P4 STG.E.U8 desc[UR6][R16.64+0x3], RZ ;  /* 0x000003ff10004986 */ /* 0x000fe2000c101106 */
[----:B0-----:R-:W-:-:S03]  /*0bb0*/  VIADD R18, R2, 0x1 ;  /* 0x0000000102127836 */ /* 0x001fc60000000000 */
[----:B------:R0:W-:Y:S01]  /*0bc0*/  @P4 STG.E.U8 desc[UR6][R16.64+0x5], RZ ;  /* 0x000005ff10004986 */ /* 0x0001e2000c101106 */
[C---:B------:R-:W-:Y:S01]  /*0bd0*/  IADD3 R27, P4, PT, R25.reuse, R0, RZ ;  /* 0x00000000191b7210 */ /* 0x040fe20007f9e0ff */
[----:B------:R-:W-:Y:S02]  /*0be0*/  IMAD R19, R24, 0x3, RZ ;  /* 0x0000000318137824 */ /* 0x000fe400078e02ff */
[----:B------:R-:W-:Y:S01]  /*0bf0*/  IMAD.MOV.U32 R24, RZ, RZ, 0xff ;  /* 0x000000ffff187424 */ /* 0x000fe200078e00ff */
[----:B------:R-:W-:Y:S02]  /*0c00*/  LEA.HI.X.SX32 R20, R25, R20, 0x1, P4 ;  /* 0x0000001419147211 */ /* 0x000fe400020f0eff */
[----:B------:R-:W-:Y:S02]  /*0c10*/  ISETP.GE.AND P4, PT, R18, UR5, PT ;  /* 0x0000000512007c0c */ /* 0x000fe4000bf86270 */
[----:B------:R-:W-:Y:S01]  /*0c20*/  IADD3 R15, PT, PT, R15, R19, RZ ;  /* 0x000000130f0f7210 */ /* 0x000fe20007ffe0ff */
[----:B------:R-:W-:Y:S01]  /*0c30*/  IMAD R19, R20, 0x3, RZ ;  /* 0x0000000314137824 */ /* 0x000fe200078e02ff */
[----:B------:R-:W-:Y:S01]  /*0c40*/  ISETP.GT.AND P4, PT, R2, -0x2, !P4 ;  /* 0xfffffffe0200780c */ /* 0x000fe20006784270 */
[----:B0-----:R-:W-:Y:S01]  /*0c50*/  IMAD.WIDE.U32 R16, R27, 0x3, R12 ;  /* 0x000000031b107825 */ /* 0x001fe200078e000c */
[----:B------:R-:W-:Y:S01]  /*0c60*/  @P5 PRMT R20, R24, 0x7610, R20 ;  /* 0x0000761018145816 */ /* 0x000fe20000000014 */
[----:B------:R-:W-:Y:S01]  /*0c70*/  @P5 STG.E.U8 desc[UR6][R14.64+-0x3], RZ ;  /* 0xfffffdff0e005986 */ /* 0x000fe2000c101106 */
[----:B------:R-:W-:Y:S01]  /*0c80*/  PLOP3.LUT P2, PT, P2, P4, PT, 0x80, 0x8 ;  /* 0x000000000008781c */ /* 0x000fe20001749070 */
[----:B------:R-:W-:Y:S01]  /*0c90*/  IMAD.IADD R17, R17, 0x1, R19 ;  /* 0x0000000111117824 */ /* 0x000fe200078e0213 */
[----:B------:R-:W-:Y:S01]  /*0ca0*/  PLOP3.LUT P0, PT, P0, P4, PT, 0x80, 0x8 ;  /* 0x000000000008781c */ /* 0x000fe20000709070 */
[----:B------:R-:W-:Y:S01]  /*0cb0*/  @P6 IMAD.IADD R19, R21, 0x1, R0 ;  /* 0x0000000115136824 */ /* 0x000fe200078e0200 */
[----:B------:R0:W-:Y:S01]  /*0cc0*/  @P5 STG.E.U8 desc[UR6][R14.64+-0x2], R20 ;  /* 0xfffffe140e005986 */ /* 0x0001e2000c101106 */
[----:B------:R-:W-:Y:S01]  /*0cd0*/  IMAD.MOV.U32 R21, RZ, RZ, 0xff ;  /* 0x000000ffff157424 */ /* 0x000fe200078e00ff */
[----:B------:R-:W-:Y:S01]  /*0ce0*/  PLOP3.LUT P1, PT, P1, P4, PT, 0x80, 0x8 ;  /* 0x000000000008781c */ /* 0x000fe20000f29070 */
[----:B------:R-:W-:Y:S01]  /*0cf0*/  @P6 IMAD.WIDE R18, R19, 0x3, R12 ;  /* 0x0000000313126825 */ /* 0x000fe200078e020c */
[----:B------:R-:W-:Y:S04]  /*0d00*/  @P5 STG.E.U8 desc[UR6][R14.64+-0x1], RZ ;  /* 0xffffffff0e005986 */ /* 0x000fe8000c101106 */
[----:B------:R-:W-:Y:S04]  /*0d10*/  @P6 STG.E.U8 desc[UR6][R18.64+0x1], R24 ;  /* 0x0000011812006986 */ /* 0x000fe8000c101106 */
[----:B------:R-:W-:Y:S01]  /*0d20*/  @P6 STG.E.U8 desc[UR6][R18.64], RZ ;  /* 0x000000ff12006986 */ /* 0x000fe2000c101106 */
[----:B0-----:R-:W-:-:S03]  /*0d30*/  IMAD.MOV.U32 R20, RZ, RZ, 0xff ;  /* 0x000000ffff147424 */ /* 0x001fc600078e00ff */
[----:B------:R0:W-:Y:S04]  /*0d40*/  @P6 STG.E.U8 desc[UR6][R18.64+0x2], RZ ;  /* 0x000002ff12006986 */ /* 0x0001e8000c101106 */
[----:B------:R-:W-:Y:S04]  /*0d50*/  @P3 STG.E.U8 desc[UR6][R14.64+0x4], R26 ;  /* 0x0000041a0e003986 */ /* 0x000fe8000c101106 */
[----:B------:R-:W-:Y:S01]  /*0d60*/  @P3 STG.E.U8 desc[UR6][R14.64+0x3], RZ ;  /* 0x000003ff0e003986 */ /* 0x000fe2000c101106 */
[----:B0-----:R-:W-:Y:S01]  /*0d70*/  @P2 PRMT R19, R21, 0x7610, R19 ;  /* 0x0000761015132816 */ /* 0x001fe20000000013 */
[----:B------:R-:W-:-:S02]  /*0d80*/  @P0 IMAD.IADD R21, R25, 0x1, R0 ;  /* 0x0000000119150824 */ /* 0x000fc400078e0200 */
[----:B------:R0:W-:Y:S01]  /*0d90*/  @P3 STG.E.U8 desc[UR6][R14.64+0x5], RZ ;  /* 0x000005ff0e003986 */ /* 0x0001e2000c101106 */
[----:B------:R-:W-:Y:S02]  /*0da0*/  ISETP.NE.AND P3, PT, R2, R9, PT ;  /* 0x000000090200720c */ /* 0x000fe40003f65270 */
[----:B------:R-:W-:Y:S01]  /*0db0*/  @P1 PRMT R18, R24, 0x7610, R18 ;  /* 0x0000761018121816 */ /* 0x000fe20000000012 */
[----:B------:R1:W-:Y:S04]  /*0dc0*/  @P2 STG.E.U8 desc[UR6][R16.64+-0x2], R19 ;  /* 0xfffffe1310002986 */ /* 0x0003e8000c101106 */
[----:B------:R1:W-:Y:S01]  /*0dd0*/  @P2 STG.E.U8 desc[UR6][R16.64+-0x3], RZ ;  /* 0xfffffdff10002986 */ /* 0x0003e2000c101106 */
[----:B0-----:R-:W-:Y:S01]  /*0de0*/  @P0 PRMT R15, R20, 0x7610, R15 ;  /* 0x00007610140f0816 */ /* 0x001fe2000000000f */
[----:B------:R-:W-:-:S02]  /*0df0*/  @P0 IMAD.WIDE R20, R21, 0x3, R12 ;  /* 0x0000000315140825 */ /* 0x000fc400078e020c */
[----:B------:R1:W-:Y:S01]  /*0e00*/  @P2 STG.E.U8 desc[UR6][R16.64+-0x1], RZ ;  /* 0xffffffff10002986 */ /* 0x0003e2000c101106 */
[----:B------:R-:W-:-:S03]  /*0e10*/  ISETP.EQ.AND P2, PT, R0, R3, PT ;  /* 0x000000030000720c */ /* 0x000fc60003f42270 */
[----:B------:R1:W-:Y:S04]  /*0e20*/  @P0 STG.E.U8 desc[UR6][R20.64+0x1], R15 ;  /* 0x0000010f14000986 */ /* 0x0003e8000c101106 */
[----:B------:R1:W-:Y:S04]  /*0e30*/  @P0 STG.E.U8 desc[UR6][R20.64], RZ ;  /* 0x000000ff14000986 */ /* 0x0003e8000c101106 */
[----:B------:R1:W-:Y:S04]  /*0e40*/  @P0 STG.E.U8 desc[UR6][R20.64+0x2], RZ ;  /* 0x000002ff14000986 */ /* 0x0003e8000c101106 */
[----:B------:R1:W-:Y:S04]  /*0e50*/  @P1 STG.E.U8 desc[UR6][R16.64+0x4], R18 ;  /* 0x0000041210001986 */ /* 0x0003e8000c101106 */
[----:B------:R1:W-:Y:S04]  /*0e60*/  @P1 STG.E.U8 desc[UR6][R16.64+0x3], RZ ;  /* 0x000003ff10001986 */ /* 0x0003e8000c101106 */
[----:B------:R1:W-:Y:S01]  /*0e70*/  @P1 STG.E.U8 desc[UR6][R16.64+0x5], RZ ;  /* 0x000005ff10001986 */ /* 0x0003e2000c101106 */
[----:B------:R-:W-:Y:S05]  /*0e80*/  @!P3 EXIT P2 ;  /* 0x000000000000b94d */ /* 0x000fea0001000000 */
[----:B------:R-:W-:Y:S02]  /*0e90*/  IABS R14, R5 ;  /* 0x00000005000e7213 */ /* 0x000fe40000000000 */
[C---:B------:R-:W-:Y:S01]  /*0ea0*/  ISETP.NE.AND P2, PT, R11.reuse, R8, PT ;  /* 0x000000080b00720c */ /* 0x040fe20003f45270 */
[----:B------:R-:W-:Y:S01]  /*0eb0*/  VIADD R11, R11, 0x1 ;  /* 0x000000010b0b7836 */ /* 0x000fe20000000000 */
[----:B-1----:R-:W-:Y:S01]  /*0ec0*/  IADD3 R15, PT, PT, RZ, -R14, RZ ;  /* 0x8000000eff0f7210 */ /* 0x002fe20007ffe0ff */
[----:B------:R-:W-:-:S05]  /*0ed0*/  IMAD.SHL.U32 R14, R10, 0x2, RZ ;  /* 0x000000020a0e7824 */ /* 0x000fca00078e00ff */
[----:B------:R-:W-:Y:S02]  /*0ee0*/  ISETP.GT.AND P0, PT, R14, R15, PT ;  /* 0x0000000f0e00720c */ /* 0x000fe40003f04270 */
[----:B------:R-:W-:Y:S02]  /*0ef0*/  IABS R14, R4 ;  /* 0x00000004000e7213 */ /* 0x000fe40000000000 */
[----:B------:R-:W-:-:S05]  /*0f00*/  SEL R15, R7, RZ, P0 ;  /* 0x000000ff070f7207 */ /* 0x000fca0000000000 */
[----:B------:R-:W-:Y:S02]  /*0f10*/  IMAD.IADD R10, R10, 0x1, -R15 ;  /* 0x000000010a0a7824 */ /* 0x000fe400078e0a0f */
[----:B------:R-:W-:Y:S02]  /*0f20*/  IMAD.MOV.U32 R15, RZ, RZ, R14 ;  /* 0x000000ffff0f7224 */ /* 0x000fe400078e000e */
[----:B------:R-:W-:-:S05]  /*0f30*/  IMAD.SHL.U32 R14, R10, 0x2, RZ ;  /* 0x000000020a0e7824 */ /* 0x000fca00078e00ff */
[----:B------:R-:W-:Y:S02]  /*0f40*/  ISETP.GE.AND P1, PT, R14, R15, PT ;  /* 0x0000000f0e00720c */ /* 0x000fe40003f26270 */
[----:B------:R-:W-:Y:S02]  /*0f50*/  SEL R15, R23, RZ, P0 ;  /* 0x000000ff170f7207 */ /* 0x000fe40000000000 */
[----:B------:R-:W-:Y:S02]  /*0f60*/  SEL R17, R22, RZ, !P1 ;  /* 0x000000ff16117207 */ /* 0x000fe40004800000 */
[----:B------:R-:W-:Y:S02]  /*0f70*/  SEL R19, R6, RZ, !P1 ;  /* 0x000000ff06137207 */ /* 0x000fe40004800000 */
[----:B------:R-:W-:Y:S01]  /*0f80*/  IADD3 R0, PT, PT, R15, R0, RZ ;  /* 0x000000000f007210 */ /* 0x000fe20007ffe0ff */
[----:B------:R-:W-:Y:S02]  /*0f90*/  IMAD.IADD R2, R17, 0x1, R2 ;  /* 0x0000000111027824 */ /* 0x000fe400078e0202 */
[----:B------:R-:W-:Y:S01]  /*0fa0*/  IMAD.IADD R10, R10, 0x1, R19 ;  /* 0x000000010a0a7824 */ /* 0x000fe200078e0213 */
[----:B------:R-:W-:Y:S06]  /*0fb0*/  @P2 BRA `(.L_x_25) ;  /* 0xfffffff800502947 */ /* 0x000fec000383ffff */
[----:B------:R-:W-:Y:S05]  /*0fc0*/  EXIT ;  /* 0x000000000000794d */ /* 0x000fea0003800000 */
        .weak           $__internal_1_$__cuda_sm3x_div_rn_noftz_f32_slowpath
        .type           $__internal_1_$__cuda_sm3x_div_rn_noftz_f32_slowpath,@function
        .size           $__internal_1_$__cuda_sm3x_div_rn_noftz_f32_slowpath,(.L_x_55 - $__internal_1_$__cuda_sm3x_div_rn_noftz_f32_slowpath)
$__internal_1_$__cuda_sm3x_div_rn_noftz_f32_slowpath:
        /* <DEDUP_REMOVED lines=29> */
[----:B------:R-:W-:Y:S01]  /*11a0*/  @P0 MOV R14, RZ ;  /* 0x000000ff000e0202 */ /* 0x000fe20000000f00 */
[----:B------:R-:W-:Y:S02]  /*11b0*/  @!P0 IMAD.MOV.U32 R14, RZ, RZ, -0x40 ;  /* 0xffffffc0ff0e8424 */ /* 0x000fe400078e00ff */
[----:B------:R-:W-:Y:S01]  /*11c0*/  @!P0 FFMA R4, R4, 1.84467440737095516160e+19, RZ ;  /* 0x5f80000004048823 */ /* 0x000fe200000000ff */
[----:B------:R-:W-:Y:S01]  /*11d0*/  @!P1 FFMA R5, R5, 1.84467440737095516160e+19, RZ ;  /* 0x5f80000005059823 */ /* 0x000fe200000000ff */
[----:B------:R-:W-:-:S07]  /*11e0*/  @!P1 VIADD R14, R14, 0x40 ;  /* 0x000000400e0e9836 */ /* 0x000fce0000000000 */
.L_x_27:
[----:B------:R-:W-:Y:S01]  /*11f0*/  LEA R16, R13, 0xc0800000, 0x17 ;  /* 0xc08000000d107811 */ /* 0x000fe200078eb8ff */
[----:B------:R-:W-:Y:S01]  /*1200*/  VIADD R15, R15, 0xffffff81 ;  /* 0xffffff810f0f7836 */ /* 0x000fe20000000000 */
[----:B------:R-:W-:Y:S03]  /*1210*/  BSSY.RECONVERGENT B2, `(.L_x_32) ;  /* 0x0000035000027945 */ /* 0x000fe60003800200 */
[----:B------:R-:W-:Y:S02]  /*1220*/  IMAD.IADD R17, R5, 0x1, -R16 ;  /* 0x0000000105117824 */ /* 0x000fe400078e0a10 */
[C---:B------:R-:W-:Y:S01]  /*1230*/  IMAD R4, R15.reuse, -0x800000, R4 ;  /* 0xff8000000f047824 */ /* 0x040fe200078e0204 */
[----:B------:R-:W-:Y:S01]  /*1240*/  IADD3 R15, PT, PT, R15, 0x7f, -R13 ;  /* 0x0000007f0f0f7810 */ /* 0x000fe20007ffe80d */
[----:B------:R-:W0:Y:S01]  /*1250*/  MUFU.RCP R5, R17 ;  /* 0x0000001100057308 */ /* 0x000e220000001000 */
[----:B------:R-:W-:-:S02]  /*1260*/  FADD.FTZ R19, -R17, -RZ ;  /* 0x800000ff11137221 */ /* 0x000fc40000010100 */
[----:B------:R-:W-:Y:S02]  /*1270*/  IADD3 R15, PT, PT, R15, R14, RZ ;  /* 0x0000000e0f0f7210 */ /* 0x000fe40007ffe0ff */
[----:B0-----:R-:W-:-:S04]  /*1280*/  FFMA R16, R5, R19, 1 ;  /* 0x3f80000005107423 */ /* 0x001fc80000000013 */
[----:B------:R-:W-:-:S04]  /*1290*/  FFMA R5, R5, R16, R5 ;  /* 0x0000001005057223 */ /* 0x000fc80000000005 */
[----:B------:R-:W-:-:S04]  /*12a0*/  FFMA R16, R4, R5, RZ ;  /* 0x0000000504107223 */ /* 0x000fc800000000ff */
[----:B------:R-:W-:-:S04]  /*12b0*/  FFMA R18, R19, R16, R4 ;  /* 0x0000001013127223 */ /* 0x000fc80000000004 */
[----:B------:R-:W-:-:S04]  /*12c0*/  FFMA R16, R5, R18, R16 ;  /* 0x0000001205107223 */ /* 0x000fc80000000010 */
[----:B------:R-:W-:-:S04]  /*12d0*/  FFMA R19, R19, R16, R4 ;  /* 0x0000001013137223 */ /* 0x000fc80000000004 */
        /* <DEDUP_REMOVED lines=14> */
[-CC-:B------:R-:W-:Y:S01]  /*13c0*/  FFMA.RZ R13, R5, R19.reuse, R16.reuse ;  /* 0x00000013050d7223 */ /* 0x180fe2000000c010 */
[----:B------:R-:W-:Y:S01]  /*13d0*/  IMAD.MOV R15, RZ, RZ, -R17 ;  /* 0x000000ffff0f7224 */ /* 0x000fe200078e0a11 */
[C---:B------:R-:W-:Y:S02]  /*13e0*/  ISETP.NE.AND P2, PT, R17.reuse, RZ, PT ;  /* 0x000000ff1100720c */ /* 0x040fe40003f45270 */
[----:B------:R-:W-:Y:S02]  /*13f0*/  ISETP.NE.AND P1, PT, R17, RZ, PT ;  /* 0x000000ff1100720c */ /* 0x000fe40003f25270 */
[----:B------:R-:W-:Y:S01]  /*1400*/  LOP3.LUT R14, R13, 0x7fffff, RZ, 0xc0, !PT ;  /* 0x007fffff0d0e7812 */ /* 0x000fe200078ec0ff */
[CCC-:B------:R-:W-:Y:S01]  /*1410*/  FFMA.RP R13, R5.reuse, R19.reuse, R16.reuse ;  /* 0x00000013050d7223 */ /* 0x1c0fe20000008010 */
[----:B------:R-:W-:Y:S01]  /*1420*/  FFMA.RM R16, R5, R19, R16 ;  /* 0x0000001305107223 */ /* 0x000fe20000004010 */
[----:B------:R-:W-:Y:S01]  /*1430*/  VIADD R5, R17, 0x20 ;  /* 0x0000002011057836 */ /* 0x000fe20000000000 */
[----:B------:R-:W-:-:S03]  /*1440*/  LOP3.LUT R14, R14, 0x800000, RZ, 0xfc, !PT ;  /* 0x008000000e0e7812 */ /* 0x000fc600078efcff */
        /* <DEDUP_REMOVED lines=9> */
[----:B------:R-:W-:-:S04]  /*14e0*/  LOP3.LUT R13, R16, R13, RZ, 0xc0, !PT ;  /* 0x0000000d100d7212 */ /* 0x000fc800078ec0ff */
[----:B------:R-:W-:-:S04]  /*14f0*/  IADD3 R13, PT, PT, R14, R13, RZ ;  /* 0x0000000d0e0d7210 */ /* 0x000fc80007ffe0ff */
[----:B------:R-:W-:Y:S01]  /*1500*/  LOP3.LUT R4, R13, R4, RZ, 0xfc, !PT ;  /* 0x000000040d047212 */ /* 0x000fe200078efcff */
[----:B------:R-:W-:Y:S06]  /*1510*/  BRA `(.L_x_35) ;  /* 0x0000000000107947 */ /* 0x000fec0003800000 */
.L_x_34:
[----:B------:R-:W-:-:S04]  /*1520*/  LOP3.LUT R4, R4, 0x80000000, RZ, 0xc0, !PT ;  /* 0x8000000004047812 */ /* 0x000fc800078ec0ff */
[----:B------:R-:W-:Y:S01]  /*1530*/  LOP3.LUT R4, R4, 0x7f800000, RZ, 0xfc, !PT ;  /* 0x7f80000004047812 */ /* 0x000fe200078efcff */
[----:B------:R-:W-:Y:S06]  /*1540*/  BRA `(.L_x_35) ;  /* 0x0000000000047947 */ /* 0x000fec0003800000 */
.L_x_33:
[----:B------:R-:W-:-:S07]  /*1550*/  IMAD R4, R15, 0x800000, R4 ;  /* 0x008000000f047824 */ /* 0x000fce00078e0204 */
.L_x_35:
[----:B------:R-:W-:Y:S05]  /*1560*/  BSYNC.RECONVERGENT B2 ;  /* 0x0000000000027941 */ /* 0x000fea0003800200 */
.L_x_32:
[----:B------:R-:W-:Y:S05]  /*1570*/  BRA `(.L_x_36) ;  /* 0x0000000000207947 */ /* 0x000fea0003800000 */
.L_x_31:
[----:B------:R-:W-:-:S04]  /*1580*/  LOP3.LUT R4, R5, 0x80000000, R4, 0x48, !PT ;  /* 0x8000000005047812 */ /* 0x000fc800078e4804 */
[----:B------:R-:W-:Y:S01]  /*1590*/  LOP3.LUT R4, R4, 0x7f800000, RZ, 0xfc, !PT ;  /* 0x7f80000004047812 */ /* 0x000fe200078efcff */
[----:B------:R-:W-:Y:S06]  /*15a0*/  BRA `(.L_x_36) ;  /* 0x0000000000147947 */ /* 0x000fec0003800000 */
.L_x_30:
[----:B------:R-:W-:Y:S01]  /*15b0*/  LOP3.LUT R4, R5, 0x80000000, R4, 0x48, !PT ;  /* 0x8000000005047812 */ /* 0x000fe200078e4804 */
[----:B------:R-:W-:Y:S06]  /*15c0*/  BRA `(.L_x_36) ;  /* 0x00000000000c7947 */ /* 0x000fec0003800000 */
.L_x_29:
[----:B------:R-:W0:Y:S01]  /*15d0*/  MUFU.RSQ R4, -QNAN ;  /* 0xffc0000000047908 */ /* 0x000e220000001400 */
[----:B------:R-:W-:Y:S05]  /*15e0*/  BRA `(.L_x_36) ;  /* 0x0000000000047947 */ /* 0x000fea0003800000 */
.L_x_28:
[----:B------:R-:W-:-:S07]  /*15f0*/  FADD.FTZ R4, R4, R5 ;  /* 0x0000000504047221 */ /* 0x000fce0000010000 */
.L_x_36:
[----:B------:R-:W-:Y:S05]  /*1600*/  BSYNC.RECONVERGENT B1 ;  /* 0x0000000000017941 */ /* 0x000fea0003800200 */
.L_x_26:
[----:B------:R-:W-:Y:S02]  /*1610*/  IMAD.MOV.U32 R13, RZ, RZ, 0x0 ;  /* 0x00000000ff0d7424 */ /* 0x000fe400078e00ff */
[----:B0-----:R-:W-:Y:S02]  /*1620*/  IMAD.MOV.U32 R5, RZ, RZ, R4 ;  /* 0x000000ffff057224 */ /* 0x001fe400078e0004 */
[----:B------:R-:W-:Y:S05]  /*1630*/  RET.REL.NODEC R12 `(_Z19drawHullEdgesKernelPfS_iP3RGBiiffff) ;  /* 0xffffffe80c707950 */ /* 0x000fea0003c3ffff */
.L_x_37:
        /* <DEDUP_REMOVED lines=12> */
.L_x_55:


//--------------------- .text._Z18renderPointsKernelPfS_iP3RGBiiffffi --------------------------
	.section	.text._Z18renderPointsKernelPfS_iP3RGBiiffffi,"ax",@progbits
	.align	128
        .global         _Z18renderPointsKernelPfS_iP3RGBiiffffi
        .type           _Z18renderPointsKernelPfS_iP3RGBiiffffi,@function
        .size           _Z18renderPointsKernelPfS_iP3RGBiiffffi,(.L_x_56 - _Z18renderPointsKernelPfS_iP3RGBiiffffi)
        .other          _Z18renderPointsKernelPfS_iP3RGBiiffffi,@"STO_CUDA_ENTRY STV_DEFAULT"
_Z18renderPointsKernelPfS_iP3RGBiiffffi:
.text._Z18renderPointsKernelPfS_iP3RGBiiffffi:
[----:B------:R-:W-:Y:S01]  /*0000*/  LDC R1, c[0x0][0x37c] ;  /* 0x0000df00ff017b82 */ /* 0x000fe20000000800 */
[----:B------:R-:W0:Y:S07]  /*0010*/  S2R R0, SR_TID.X ;  /* 0x0000000000007919 */ /* 0x000e2e0000002100 */
[----:B------:R-:W0:Y:S01]  /*0020*/  S2UR UR6, SR_CTAID.X ;  /* 0x00000000000679c3 */ /* 0x000e220000002500 */
[----:B------:R-:W1:Y:S07]  /*0030*/  LDCU.64 UR4, c[0x0][0x3a0] ;  /* 0x00007400ff0477ac */ /* 0x000e6e0008000a00 */
[----:B------:R-:W0:Y:S01]  /*0040*/  LDC R5, c[0x0][0x360] ;  /* 0x0000d800ff057b82 */ /* 0x000e220000000800 */
[----:B-1----:R-:W-:Y:S01]  /*0050*/  UIMAD UR4, UR5, UR4, URZ ;  /* 0x00000004050472a4 */ /* 0x002fe2000f8e02ff */
[----:B------:R-:W1:Y:S01]  /*0060*/  LDCU UR5, c[0x0][0x390] ;  /* 0x00007200ff0577ac */ /* 0x000e620008000800 */
[----:B0-----:R-:W-:Y:S01]  /*0070*/  IMAD R5, R5, UR6, R0 ;  /* 0x0000000605057c24 */ /* 0x001fe2000f8e0200 */
[----:B------:R-:W0:Y:S01]  /*0080*/  LDCU.64 UR6, c[0x0][0x358] ;  /* 0x00006b00ff0677ac */ /* 0x000e220008000a00 */
[----:B------:R-:W-:-:S03]  /*0090*/  IMAD.MOV.U32 R0, RZ, RZ, 0xff ;  /* 0x000000ffff007424 */ /* 0x000fc600078e00ff */
[----:B------:R-:W-:-:S04]  /*00a0*/  ISETP.GE.AND P0, PT, R5, UR4, PT ;  /* 0x0000000405007c0c */ /* 0x000fc8000bf06270 */
[----:B------:R-:W2:Y:S09]  /*00b0*/  LDCU UR4, c[0x0][0x3b8] ;  /* 0x00007700ff0477ac */ /* 0x000eb20008000800 */
[----:B------:R-:W3:Y:S01]  /*00c0*/  @!P0 LDC.64 R2, c[0x0][0x398] ;  /* 0x0000e600ff028b82 */ /* 0x000ee20000000a00 */
[----:B--2---:R-:W-:-:S05]  /*00d0*/  IMAD R7, R5, UR4, RZ ;  /* 0x0000000405077c24 */ /* 0x004fca000f8e02ff */
[----:B-1----:R-:W-:Y:S01]  /*00e0*/  ISETP.GE.AND P1, PT, R7, UR5, PT ;  /* 0x0000000507007c0c */ /* 0x002fe2000bf26270 */
[----:B---3--:R-:W-:-:S05]  /*00f0*/  @!P0 IMAD.WIDE R2, R5, 0x3, R2 ;  /* 0x0000000305028825 */ /* 0x008fca00078e0202 */
[----:B0-----:R0:W-:Y:S04]  /*0100*/  @!P0 STG.E.U8 desc[UR6][R2.64], R0 ;  /* 0x0000000002008986 */ /* 0x0011e8000c101106 */
[----:B------:R0:W-:Y:S04]  /*0110*/  @!P0 STG.E.U8 desc[UR6][R2.64+0x1], R0 ;  /* 0x0000010002008986 */ /* 0x0001e8000c101106 */
[----:B------:R0:W-:Y:S01]  /*0120*/  @!P0 STG.E.U8 desc[UR6][R2.64+0x2], R0 ;  /* 0x0000020002008986 */ /* 0x0001e2000c101106 */
[----:B------:R-:W-:Y:S05]  /*0130*/  @P1 EXIT ;  /* 0x000000000000194d */ /* 0x000fea0003800000 */
[----:B0-----:R-:W0:Y:S08]  /*0140*/  LDC.64 R2, c[0x0][0x380] ;  /* 0x0000e000ff027b82 */ /* 0x001e300000000a00 */
[----:B------:R-:W1:Y:S08]  /*0150*/  LDC.64 R4, c[0x0][0x388] ;  /* 0x0000e200ff047b82 */ /* 0x000e700000000a00 */
[----:B------:R-:W2:Y:S01]  /*0160*/  LDC.64 R8, c[0x0][0x3a8] ;  /* 0x0000ea00ff087b82 */ /* 0x000ea20000000a00 */
[----:B0-----:R-:W-:-:S06]  /*0170*/  IMAD.WIDE R2, R7, 0x4, R2 ;  /* 0x0000000407027825 */ /* 0x001fcc00078e0202 */
[----:B------:R-:W3:Y:S01]  /*0180*/  LDG.E R3, desc[UR6][R2.64] ;  /* 0x0000000602037981 */ /* 0x000ee2000c1e1900 */
[----:B-1----:R-:W-:-:S06]  /*0190*/  IMAD.WIDE R4, R7, 0x4, R4 ;  /* 0x0000000407047825 */ /* 0x002fcc00078e0204 */
[----:B------:R0:W5:Y:S01]  /*01a0*/  LDG.E R5, desc[UR6][R4.64] ;  /* 0x0000000604057981 */ /* 0x000162000c1e1900 */
[----:B------:R-:W-:Y:S01]  /*01b0*/  BSSY.RECONVERGENT B0, `(.L_x_38) ;  /* 0x000000f000007945 */ /* 0x000fe20003800200 */
[----:B--2---:R-:W-:-:S04]  /*01c0*/  FADD R7, -R8, R9 ;  /* 0x0000000908077221 */ /* 0x004fc80000000100 */
[----:B------:R-:W1:Y:S02]  /*01d0*/  MUFU.RCP R6, R7 ;  /* 0x0000000700067308 */ /* 0x000e640000001000 */
[----:B-1----:R-:W-:-:S04]  /*01e0*/  FFMA R9, -R7, R6, 1 ;  /* 0x3f80000007097423 */ /* 0x002fc80000000106 */
[----:B------:R-:W-:Y:S01]  /*01f0*/  FFMA R9, R6, R9, R6 ;  /* 0x0000000906097223 */ /* 0x000fe20000000006 */
[----:B---3--:R-:W-:-:S04]  /*0200*/  FADD R0, R3, -R8 ;  /* 0x8000000803007221 */ /* 0x008fc80000000000 */
[----:B------:R-:W1:Y:S01]  /*0210*/  FCHK P0, R0, R7 ;  /* 0x0000000700007302 */ /* 0x000e620000000000 */
[----:B------:R-:W-:-:S04]  /*0220*/  FFMA R6, R0, R9, RZ ;  /* 0x0000000900067223 */ /* 0x000fc800000000ff */
[----:B------:R-:W-:-:S04]  /*0230*/  FFMA R2, -R7, R6, R0 ;  /* 0x0000000607027223 */ /* 0x000fc80000000100 */
[----:B------:R-:W-:Y:S01]  /*0240*/  FFMA R2, R9, R2, R6 ;  /* 0x0000000209027223 */ /* 0x000fe20000000006 */
[----:B01----:R-:W-:Y:S06]  /*0250*/  @!P0 BRA `(.L_x_39) ;  /* 0x0000000000108947 */ /* 0x003fec0003800000 */
[----:B------:R-:W-:Y:S01]  /*0260*/  IMAD.MOV.U32 R3, RZ, RZ, R7 ;  /* 0x000000ffff037224 */ /* 0x000fe200078e0007 */
[----:B------:R-:W-:-:S07]  /*0270*/  MOV R4, 0x290 ;  /* 0x0000029000047802 */ /* 0x000fce0000000f00 */
[----:B-----5:R-:W-:Y:S05]  /*0280*/  CALL.REL.NOINC `($__internal_2_$__cuda_sm3x_div_rn_noftz_f32_slowpath) ;  /* 0x0000000000bc7944 */ /* 0x020fea0003c00000 */
[----:B------:R-:W-:-:S07]  /*0290*/  IMAD.MOV.U32 R2, RZ, RZ, R0 ;  /* 0x000000ffff027224 */ /* 0x000fce00078e0000 */
.L_x_39:
[----:B------:R-:W-:Y:S05]  /*02a0*/  BSYNC.RECONVERGENT B0 ;  /* 0x0000000000007941 */ /* 0x000fea0003800200 */
.L_x_38:
        /* <DEDUP_REMOVED lines=19> */
[----:B------:R-:W-:Y:S05]  /*03e0*/  CALL.REL.NOINC `($__internal_2_$__cuda_sm3x_div_rn_noftz_f32_slowpath) ;  /* 0x0000000000647944 */ /* 0x000fea0003c00000 */
[----:B------:R-:W-:-:S07]  /*03f0*/  IMAD.MOV.U32 R3, RZ, RZ, R0 ;  /* 0x000000ffff037224 */ /* 0x000fce00078e0000 */
.L_x_41:
[----:B------:R-:W-:Y:S05]  /*0400*/  BSYNC.RECONVERGENT B0 ;  /* 0x0000000000007941 */ /* 0x000fea0003800200 */
.L_x_40:
[----:B------:R-:W0:Y:S02]  /*0410*/  LDCU.64 UR8, c[0x0][0x3a0] ;  /* 0x00007400ff0877ac */ /* 0x000e240008000a00 */
[----:B0-----:R-:W-:Y:S01]  /*0420*/  UIADD3 UR4, UPT, UPT, UR9, -0x1, URZ ;  /* 0xffffffff09047890 */ /* 0x001fe2000fffe0ff */
[----:B------:R-:W-:-:S04]  /*0430*/  ISETP.GE.AND P0, PT, R2, UR8, PT ;  /* 0x0000000802007c0c */ /* 0x000fc8000bf06270 */
[----:B------:R-:W-:Y:S02]  /*0440*/  ISETP.GT.AND P0, PT, R2, -0x1, !P0 ;  /* 0xffffffff0200780c */ /* 0x000fe40004704270 */
[----:B------:R-:W-:-:S05]  /*0450*/  I2FP.F32.S32 R0, UR4 ;  /* 0x0000000400007c45 */ /* 0x000fca0008201400 */
[----:B------:R-:W-:-:S06]  /*0460*/  FMUL R0, R0, R3 ;  /* 0x0000000300007220 */ /* 0x000fcc0000400000 */
[----:B------:R-:W0:Y:S02]  /*0470*/  F2I.TRUNC.NTZ R0, R0 ;  /* 0x0000000000007305 */ /* 0x000e24000020f100 */
[----:B0-----:R-:W-:-:S05]  /*0480*/  LOP3.LUT R3, RZ, R0, RZ, 0x33, !PT ;  /* 0x00000000ff037212 */ /* 0x001fca00078e33ff */
[----:B------:R-:W-:-:S05]  /*0490*/  VIADD R3, R3, UR9 ;  /* 0x0000000903037c36 */ /* 0x000fca0008000000 */
[----:B------:R-:W-:-:S04]  /*04a0*/  ISETP.GE.AND P1, PT, R3, UR9, PT ;  /* 0x0000000903007c0c */ /* 0x000fc8000bf26270 */
[----:B------:R-:W-:-:S04]  /*04b0*/  ISETP.GT.AND P1, PT, R3, -0x1, !P1 ;  /* 0xffffffff0300780c */ /* 0x000fc80004f24270 */
[----:B------:R-:W-:-:S13]  /*04c0*/  PLOP3.LUT P0, PT, P0, P1, PT, 0x80, 0x8 ;  /* 0x000000000008781c */ /* 0x000fda0000703070 */
[----:B------:R-:W-:Y:S05]  /*04d0*/  @!P0 EXIT ;  /* 0x000000000000894d */ /* 0x000fea0003800000 */
[----:B------:R-:W0:Y:S01]  /*04e0*/  LDC.64 R4, c[0x0][0x398] ;  /* 0x0000e600ff047b82 */ /* 0x000e220000000a00 */
[----:B------:R-:W-:Y:S02]  /*04f0*/  IMAD R3, R3, UR8, R2 ;  /* 0x0000000803037c24 */ /* 0x000fe4000f8e0202 */
[----:B------:R-:W-:Y:S02]  /*0500*/  IMAD.MOV.U32 R6, RZ, RZ, 0xff ;  /* 0x000000ffff067424 */ /* 0x000fe400078e00ff */
[----:B------:R-:W-:Y:S02]  /*0510*/  IMAD.MOV.U32 R0, RZ, RZ, 0x64 ;  /* 0x00000064ff007424 */ /* 0x000fe400078e00ff */
[----:B0-----:R-:W-:Y:S01]  /*0520*/  IMAD.WIDE R2, R3, 0x3, R4 ;  /* 0x0000000303027825 */ /* 0x001fe200078e0204 */
[----:B------:R-:W-:-:S04]  /*0530*/  PRMT R4, R6, 0x7610, R4 ;  /* 0x0000761006047816 */ /* 0x000fc80000000004 */
[----:B------:R-:W-:Y:S04]  /*0540*/  STG.E.U8 desc[UR6][R2.64], R0 ;  /* 0x0000000002007986 */ /* 0x000fe8000c101106 */
[----:B------:R-:W-:Y:S04]  /*0550*/  STG.E.U8 desc[UR6][R2.64+0x1], R0 ;  /* 0x0000010002007986 */ /* 0x000fe8000c101106 */
[----:B------:R-:W-:Y:S01]  /*0560*/  STG.E.U8 desc[UR6][R2.64+0x2], R4 ;  /* 0x0000020402007986 */ /* 0x000fe2000c101106 */
[----:B------:R-:W-:Y:S05]  /*0570*/  EXIT ;  /* 0x000000000000794d */ /* 0x000fea0003800000 */
        .weak           $__internal_2_$__cuda_sm3x_div_rn_noftz_f32_slowpath
        .type           $__internal_2_$__cuda_sm3x_div_rn_noftz_f32_slowpath,@function
        .size           $__internal_2_$__cuda_sm3x_div_rn_noftz_f32_slowpath,(.L_x_56 - $__internal_2_$__cuda_sm3x_div_rn_noftz_f32_slowpath)
$__internal_2_$__cuda_sm3x_div_rn_noftz_f32_slowpath:
        /* <DEDUP_REMOVED lines=29> */
[----:B------:R-:W-:Y:S01]  /*0750*/  @P0 IMAD.MOV.U32 R6, RZ, RZ, RZ ;  /* 0x000000ffff060224 */ /* 0x000fe200078e00ff */
[----:B------:R-:W-:Y:S01]  /*0760*/  @!P0 MOV R6, 0xffffffc0 ;  /* 0xffffffc000068802 */ /* 0x000fe20000000f00 */
[----:B------:R-:W-:Y:S01]  /*0770*/  @!P0 FFMA R0, R0, 1.84467440737095516160e+19, RZ ;  /* 0x5f80000000008823 */ /* 0x000fe200000000ff */
[----:B------:R-:W-:-:S03]  /*0780*/  @!P1 FFMA R3, R3, 1.84467440737095516160e+19, RZ ;  /* 0x5f80000003039823 */ /* 0x000fc600000000ff */
[----:B------:R-:W-:-:S07]  /*0790*/  @!P1 VIADD R6, R6, 0x40 ;  /* 0x0000004006069836 */ /* 0x000fce0000000000 */
.L_x_43:
        /* <DEDUP_REMOVED lines=30> */
[C---:B------:R-:W-:Y:S01]  /*0980*/  IADD3 R8, PT, PT, R9.reuse, 0x20, RZ ;  /* 0x0000002009087810 */ /* 0x040fe20007ffe0ff */
[CCC-:B------:R-:W-:Y:S01]  /*0990*/  FFMA.RM R6, R14.reuse, R10.reuse, R11.reuse ;  /* 0x0000000a0e067223 */ /* 0x1c0fe2000000400b */
[----:B------:R-:W-:Y:S02]  /*09a0*/  ISETP.NE.AND P2, PT, R9, RZ, PT ;  /* 0x000000ff0900720c */ /* 0x000fe40003f45270 */
[----:B------:R-:W-:Y:S01]  /*09b0*/  LOP3.LUT R7, R3, 0x7fffff, RZ, 0xc0, !PT ;  /* 0x007fffff03077812 */ /* 0x000fe200078ec0ff */
[----:B------:R-:W-:Y:S01]  /*09c0*/  FFMA.RP R3, R14, R10, R11 ;  /* 0x0000000a0e037223 */ /* 0x000fe2000000800b */
[----:B------:R-:W-:Y:S01]  /*09d0*/  ISETP.NE.AND P1, PT, R9, RZ, PT ;  /* 0x000000ff0900720c */ /* 0x000fe20003f25270 */
[----:B------:R-:W-:Y:S01]  /*09e0*/  IMAD.MOV R9, RZ, RZ, -R9 ;  /* 0x000000ffff097224 */ /* 0x000fe200078e0a09 */
[----:B------:R-:W-:Y:S02]  /*09f0*/  LOP3.LUT R7, R7, 0x800000, RZ, 0xfc, !PT ;  /* 0x0080000007077812 */ /* 0x000fe400078efcff */
[----:B------:R-:W-:-:S02]  /*0a00*/  FSETP.NEU.FTZ.AND P0, PT, R3, R6, PT ;  /* 0x000000060300720b */ /* 0x000fc40003f1d000 */
[----:B------:R-:W-:Y:S02]  /*0a10*/  SHF.L.U32 R8, R7, R8, RZ ;  /* 0x0000000807087219 */ /* 0x000fe400000006ff */
[----:B------:R-:W-:Y:S02]  /*0a20*/  SEL R6, R9, RZ, P2 ;  /* 0x000000ff09067207 */ /* 0x000fe40001000000 */
[----:B------:R-:W-:Y:S02]  /*0a30*/  ISETP.NE.AND P1, PT, R8, RZ, P1 ;  /* 0x000000ff0800720c */ /* 0x000fe40000f25270 */
[----:B------:R-:W-:Y:S02]  /*0a40*/  SHF.R.U32.HI R6, RZ, R6, R7 ;  /* 0x00000006ff067219 */ /* 0x000fe40000011607 */
[----:B------:R-:W-:Y:S02]  /*0a50*/  PLOP3.LUT P0, PT, P0, P1, PT, 0xf8, 0x8f ;  /* 0x00000000008f781c */ /* 0x000fe40000703f70 */
[----:B------:R-:W-:-:S02]  /*0a60*/  SHF.R.U32.HI R8, RZ, 0x1, R6 ;  /* 0x00000001ff087819 */ /* 0x000fc40000011606 */
[----:B------:R-:W-:-:S04]  /*0a70*/  SEL R3, RZ, 0x1, !P0 ;  /* 0x00000001ff037807 */ /* 0x000fc80004000000 */
[----:B------:R-:W-:-:S04]  /*0a80*/  LOP3.LUT R3, R3, 0x1, R8, 0xf8, !PT ;  /* 0x0000000103037812 */ /* 0x000fc800078ef808 */
[----:B------:R-:W-:-:S05]  /*0a90*/  LOP3.LUT R3, R3, R6, RZ, 0xc0, !PT ;  /* 0x0000000603037212 */ /* 0x000fca00078ec0ff */
[----:B------:R-:W-:-:S05]  /*0aa0*/  IMAD.IADD R3, R8, 0x1, R3 ;  /* 0x0000000108037824 */ /* 0x000fca00078e0203 */
[----:B------:R-:W-:Y:S01]  /*0ab0*/  LOP3.LUT R0, R3, R0, RZ, 0xfc, !PT ;  /* 0x0000000003007212 */ /* 0x000fe200078efcff */
[----:B------:R-:W-:Y:S06]  /*0ac0*/  BRA `(.L_x_51) ;  /* 0x0000000000107947 */ /* 0x000fec0003800000 */
.L_x_50:
[----:B------:R-:W-:-:S04]  /*0ad0*/  LOP3.LUT R0, R0, 0x80000000, RZ, 0xc0, !PT ;  /* 0x8000000000007812 */ /* 0x000fc800078ec0ff */
[----:B------:R-:W-:Y:S01]  /*0ae0*/  LOP3.LUT R0, R0, 0x7f800000, RZ, 0xfc, !PT ;  /* 0x7f80000000007812 */ /* 0x000fe200078efcff */
[----:B------:R-:W-:Y:S06]  /*0af0*/  BRA `(.L_x_51) ;  /* 0x0000000000047947 */ /* 0x000fec0003800000 */
.L_x_49:
[----:B------:R-:W-:-:S07]  /*0b00*/  IMAD R0, R7, 0x800000, R0 ;  /* 0x0080000007007824 */ /* 0x000fce00078e0200 */
.L_x_51:
[----:B------:R-:W-:Y:S05]  /*0b10*/  BSYNC.RECONVERGENT B2 ;  /* 0x0000000000027941 */ /* 0x000fea0003800200 */
.L_x_48:
[----:B------:R-:W-:Y:S05]  /*0b20*/  BRA `(.L_x_52) ;  /* 0x0000000000207947 */ /* 0x000fea0003800000 */
.L_x_47:
[----:B------:R-:W-:-:S04]  /*0b30*/  LOP3.LUT R0, R3, 0x80000000, R0, 0x48, !PT ;  /* 0x8000000003007812 */ /* 0x000fc800078e4800 */
[----:B------:R-:W-:Y:S01]  /*0b40*/  LOP3.LUT R0, R0, 0x7f800000, RZ, 0xfc, !PT ;  /* 0x7f80000000007812 */ /* 0x000fe200078efcff */
[----:B------:R-:W-:Y:S06]  /*0b50*/  BRA `(.L_x_52) ;  /* 0x0000000000147947 */ /* 0x000fec0003800000 */
.L_x_46:
[----:B------:R-:W-:Y:S01]  /*0b60*/  LOP3.LUT R0, R3, 0x80000000, R0, 0x48, !PT ;  /* 0x8000000003007812 */ /* 0x000fe200078e4800 */
[----:B------:R-:W-:Y:S06]  /*0b70*/  BRA `(.L_x_52) ;  /* 0x00000000000c7947 */ /* 0x000fec0003800000 */
.L_x_45:
[----:B------:R-:W0:Y:S01]  /*0b80*/  MUFU.RSQ R0, -QNAN ;  /* 0xffc0000000007908 */ /* 0x000e220000001400 */
[----:B------:R-:W-:Y:S05]  /*0b90*/  BRA `(.L_x_52) ;  /* 0x0000000000047947 */ /* 0x000fea0003800000 */
.L_x_44:
[----:B------:R-:W-:-:S07]  /*0ba0*/  FADD.FTZ R0, R0, R3 ;  /* 0x0000000300007221 */ /* 0x000fce0000010000 */
.L_x_52:
[----:B------:R-:W-:Y:S05]  /*0bb0*/  BSYNC.RECONVERGENT B1 ;  /* 0x0000000000017941 */ /* 0x000fea0003800200 */
.L_x_42:
[----:B------:R-:W-:Y:S02]  /*0bc0*/  IMAD.MOV.U32 R6, RZ, RZ, R4 ;  /* 0x000000ffff067224 */ /* 0x000fe400078e0004 */
[----:B------:R-:W-:-:S04]  /*0bd0*/  IMAD.MOV.U32 R7, RZ, RZ, 0x0 ;  /* 0x00000000ff077424 */ /* 0x000fc800078e00ff */
[----:B0-----:R-:W-:Y:S05]  /*0be0*/  RET.REL.NODEC R6 `(_Z18renderPointsKernelPfS_iP3RGBiiffffi) ;  /* 0xfffffff406047950 */ /* 0x001fea0003c3ffff */
.L_x_53:
        /* <DEDUP_REMOVED lines=9> */
.L_x_56:


//--------------------- .nv.shared.reserved.0     --------------------------
	.section	.nv.shared.reserved.0,"aw",@nobits
	.weak		__nv_reservedSMEM_offset_0_alias
	.size		__nv_reservedSMEM_offset_0_alias, 0, 64
	.other		__nv_reservedSMEM_offset_0_alias,@"STO_CUDA_RESERVED_SHARED STV_DEFAULT"
__nv_reservedSMEM_offset_0_alias:
	.zero		0
	.zero		64


//--------------------- .nv.constant0._Z22drawHullVerticesKernelPfS_iP3RGBiiffff --------------------------
	.section	.nv.constant0._Z22drawHullVerticesKernelPfS_iP3RGBiiffff,"a",@progbits
	.sectionflags	@""
	.align	4
.nv.constant0._Z22drawHullVerticesKernelPfS_iP3RGBiiffff:
	.zero		952


//--------------------- .nv.constant0._Z19drawHullEdgesKernelPfS_iP3RGBiiffff --------------------------
	.section	.nv.constant0._Z19drawHullEdgesKernelPfS_iP3RGBiiffff,"a",@progbits
	.sectionflags	@""
	.align	4
.nv.constant0._Z19drawHullEdgesKernelPfS_iP3RGBiiffff:
	.zero		952


//--------------------- .nv.constant0._Z18renderPointsKernelPfS_iP3RGBiiffffi --------------------------
	.section	.nv.constant0._Z18renderPointsKernelPfS_iP3RGBiiffffi,"a",@progbits
	.sectionflags	@""
	.align	4
.nv.constant0._Z18renderPointsKernelPfS_iP3RGBiiffffi:
	.zero		956


//--------------------- SYMBOLS --------------------------

	.type		.nv.reservedSmem.offset0,@object
	.size		.nv.reservedSmem.offset0,0x4
